//
// Generated by NVIDIA NVVM Compiler
//
// Compiler Build ID: CL-36424714
// Cuda compilation tools, release 13.0, V13.0.88
// Based on NVVM 20.0.0
//

.version 9.0
.target sm_100
.address_size 64

	// .globl	_Z14process_x_axisPdiii
// _ZZ14process_z_axisPdiiiS_E12error_shared has been demoted

.visible .entry _Z14process_x_axisPdiii(
	.param .u64 .ptr .align 1 _Z14process_x_axisPdiii_param_0,
	.param .u32 _Z14process_x_axisPdiii_param_1,
	.param .u32 _Z14process_x_axisPdiii_param_2,
	.param .u32 _Z14process_x_axisPdiii_param_3
)
{
	.reg .pred 	%p<18>;
	.reg .b32 	%r<66>;
	.reg .b64 	%rd<38>;
	.reg .b64 	%fd<50>;

	ld.param.u64 	%rd2, [_Z14process_x_axisPdiii_param_0];
	ld.param.u32 	%r25, [_Z14process_x_axisPdiii_param_1];
	ld.param.u32 	%r28, [_Z14process_x_axisPdiii_param_2];
	ld.param.u32 	%r29, [_Z14process_x_axisPdiii_param_3];
	cvta.to.global.u64 	%rd1, %rd2;
	mov.u32 	%r30, %ctaid.y;
	mov.u32 	%r31, %ntid.y;
	mov.u32 	%r32, %tid.y;
	mad.lo.s32 	%r33, %r30, %r31, %r32;
	mov.u32 	%r34, %ctaid.x;
	mov.u32 	%r35, %ntid.x;
	mov.u32 	%r36, %tid.x;
	mad.lo.s32 	%r37, %r34, %r35, %r36;
	setp.eq.s32 	%p1, %r33, 0;
	add.s32 	%r38, %r28, -1;
	setp.ge.s32 	%p2, %r33, %r38;
	or.pred  	%p3, %p1, %p2;
	setp.lt.s32 	%p4, %r37, 1;
	or.pred  	%p5, %p4, %p3;
	add.s32 	%r39, %r29, -1;
	setp.ge.s32 	%p6, %r37, %r39;
	or.pred  	%p7, %p5, %p6;
	setp.lt.s32 	%p8, %r25, 3;
	or.pred  	%p9, %p7, %p8;
	@%p9 bra 	$L__BB0_13;
	mul.lo.s32 	%r3, %r29, %r28;
	add.s32 	%r4, %r25, -2;
	add.s32 	%r41, %r25, -3;
	and.b32  	%r5, %r4, 7;
	setp.lt.u32 	%p10, %r41, 7;
	mov.b32 	%r64, 1;
	@%p10 bra 	$L__BB0_5;
	and.b32  	%r43, %r4, -8;
	neg.s32 	%r62, %r43;
	mad.lo.s32 	%r60, %r29, %r33, %r37;
	shl.b32 	%r8, %r3, 3;
	shl.b32 	%r44, %r28, 1;
	add.s32 	%r45, %r33, %r44;
	mad.lo.s32 	%r59, %r29, %r45, %r37;
	mov.b32 	%r61, 0;
	mul.wide.s32 	%rd7, %r3, 8;
$L__BB0_3:
	.pragma "nounroll";
	mul.wide.s32 	%rd3, %r60, 8;
	add.s64 	%rd4, %rd1, %rd3;
	ld.global.f64 	%fd1, [%rd4];
	mul.wide.s32 	%rd5, %r59, 8;
	add.s64 	%rd6, %rd1, %rd5;
	ld.global.f64 	%fd2, [%rd6];
	add.f64 	%fd3, %fd1, %fd2;
	mul.f64 	%fd4, %fd3, 0d3FE0000000000000;
	add.s64 	%rd8, %rd4, %rd7;
	st.global.f64 	[%rd8], %fd4;
	add.s64 	%rd9, %rd6, %rd7;
	ld.global.f64 	%fd5, [%rd9];
	add.f64 	%fd6, %fd4, %fd5;
	mul.f64 	%fd7, %fd6, 0d3FE0000000000000;
	st.global.f64 	[%rd6], %fd7;
	add.s64 	%rd10, %rd9, %rd7;
	ld.global.f64 	%fd8, [%rd10];
	add.f64 	%fd9, %fd7, %fd8;
	mul.f64 	%fd10, %fd9, 0d3FE0000000000000;
	st.global.f64 	[%rd9], %fd10;
	add.s64 	%rd11, %rd10, %rd7;
	ld.global.f64 	%fd11, [%rd11];
	add.f64 	%fd12, %fd10, %fd11;
	mul.f64 	%fd13, %fd12, 0d3FE0000000000000;
	st.global.f64 	[%rd10], %fd13;
	add.s64 	%rd12, %rd11, %rd7;
	ld.global.f64 	%fd14, [%rd12];
	add.f64 	%fd15, %fd13, %fd14;
	mul.f64 	%fd16, %fd15, 0d3FE0000000000000;
	st.global.f64 	[%rd11], %fd16;
	add.s64 	%rd13, %rd12, %rd7;
	ld.global.f64 	%fd17, [%rd13];
	add.f64 	%fd18, %fd16, %fd17;
	mul.f64 	%fd19, %fd18, 0d3FE0000000000000;
	st.global.f64 	[%rd12], %fd19;
	add.s64 	%rd14, %rd13, %rd7;
	ld.global.f64 	%fd20, [%rd14];
	add.f64 	%fd21, %fd19, %fd20;
	mul.f64 	%fd22, %fd21, 0d3FE0000000000000;
	st.global.f64 	[%rd13], %fd22;
	add.s64 	%rd15, %rd14, %rd7;
	ld.global.f64 	%fd23, [%rd15];
	add.f64 	%fd24, %fd22, %fd23;
	mul.f64 	%fd25, %fd24, 0d3FE0000000000000;
	st.global.f64 	[%rd14], %fd25;
	add.s32 	%r62, %r62, 8;
	add.s32 	%r61, %r61, 8;
	add.s32 	%r60, %r60, %r8;
	add.s32 	%r59, %r59, %r8;
	setp.ne.s32 	%p11, %r62, 0;
	@%p11 bra 	$L__BB0_3;
	add.s32 	%r64, %r61, 1;
$L__BB0_5:
	setp.eq.s32 	%p12, %r5, 0;
	@%p12 bra 	$L__BB0_13;
	and.b32  	%r20, %r4, 3;
	setp.lt.u32 	%p13, %r5, 4;
	@%p13 bra 	$L__BB0_8;
	mad.lo.s32 	%r46, %r64, %r28, %r33;
	mad.lo.s32 	%r47, %r46, %r29, %r37;
	sub.s32 	%r48, %r47, %r3;
	mul.wide.s32 	%rd16, %r48, 8;
	add.s64 	%rd17, %rd1, %rd16;
	ld.global.f64 	%fd26, [%rd17];
	add.s32 	%r49, %r47, %r3;
	mul.wide.s32 	%rd18, %r49, 8;
	add.s64 	%rd19, %rd1, %rd18;
	ld.global.f64 	%fd27, [%rd19];
	add.f64 	%fd28, %fd26, %fd27;
	mul.f64 	%fd29, %fd28, 0d3FE0000000000000;
	mul.wide.s32 	%rd20, %r3, 8;
	add.s64 	%rd21, %rd17, %rd20;
	st.global.f64 	[%rd21], %fd29;
	add.s64 	%rd22, %rd19, %rd20;
	ld.global.f64 	%fd30, [%rd22];
	add.f64 	%fd31, %fd29, %fd30;
	mul.f64 	%fd32, %fd31, 0d3FE0000000000000;
	st.global.f64 	[%rd19], %fd32;
	add.s64 	%rd23, %rd22, %rd20;
	ld.global.f64 	%fd33, [%rd23];
	add.f64 	%fd34, %fd32, %fd33;
	mul.f64 	%fd35, %fd34, 0d3FE0000000000000;
	st.global.f64 	[%rd22], %fd35;
	add.s64 	%rd24, %rd23, %rd20;
	ld.global.f64 	%fd36, [%rd24];
	add.f64 	%fd37, %fd35, %fd36;
	mul.f64 	%fd38, %fd37, 0d3FE0000000000000;
	st.global.f64 	[%rd23], %fd38;
	add.s32 	%r64, %r64, 4;
$L__BB0_8:
	setp.eq.s32 	%p14, %r20, 0;
	@%p14 bra 	$L__BB0_13;
	setp.eq.s32 	%p15, %r20, 1;
	@%p15 bra 	$L__BB0_11;
	mad.lo.s32 	%r50, %r64, %r28, %r33;
	mad.lo.s32 	%r51, %r50, %r29, %r37;
	sub.s32 	%r52, %r51, %r3;
	mul.wide.s32 	%rd25, %r52, 8;
	add.s64 	%rd26, %rd1, %rd25;
	ld.global.f64 	%fd39, [%rd26];
	add.s32 	%r53, %r51, %r3;
	mul.wide.s32 	%rd27, %r53, 8;
	add.s64 	%rd28, %rd1, %rd27;
	ld.global.f64 	%fd40, [%rd28];
	add.f64 	%fd41, %fd39, %fd40;
	mul.f64 	%fd42, %fd41, 0d3FE0000000000000;
	mul.wide.s32 	%rd29, %r3, 8;
	add.s64 	%rd30, %rd26, %rd29;
	st.global.f64 	[%rd30], %fd42;
	add.s64 	%rd31, %rd28, %rd29;
	ld.global.f64 	%fd43, [%rd31];
	add.f64 	%fd44, %fd42, %fd43;
	mul.f64 	%fd45, %fd44, 0d3FE0000000000000;
	st.global.f64 	[%rd28], %fd45;
	add.s32 	%r64, %r64, 2;
$L__BB0_11:
	and.b32  	%r54, %r25, 1;
	setp.eq.b32 	%p16, %r54, 1;
	not.pred 	%p17, %p16;
	@%p17 bra 	$L__BB0_13;
	mad.lo.s32 	%r55, %r64, %r28, %r33;
	mad.lo.s32 	%r56, %r55, %r29, %r37;
	sub.s32 	%r57, %r56, %r3;
	mul.wide.s32 	%rd32, %r57, 8;
	add.s64 	%rd33, %rd1, %rd32;
	ld.global.f64 	%fd46, [%rd33];
	add.s32 	%r58, %r56, %r3;
	mul.wide.s32 	%rd34, %r58, 8;
	add.s64 	%rd35, %rd1, %rd34;
	ld.global.f64 	%fd47, [%rd35];
	add.f64 	%fd48, %fd46, %fd47;
	mul.f64 	%fd49, %fd48, 0d3FE0000000000000;
	mul.wide.s32 	%rd36, %r3, 8;
	add.s64 	%rd37, %rd33, %rd36;
	st.global.f64 	[%rd37], %fd49;
$L__BB0_13:
	ret;

}
	// .globl	_Z14process_y_axisPdiii
.visible .entry _Z14process_y_axisPdiii(
	.param .u64 .ptr .align 1 _Z14process_y_axisPdiii_param_0,
	.param .u32 _Z14process_y_axisPdiii_param_1,
	.param .u32 _Z14process_y_axisPdiii_param_2,
	.param .u32 _Z14process_y_axisPdiii_param_3
)
{
	.reg .pred 	%p<18>;
	.reg .b32 	%r<68>;
	.reg .b64 	%rd<38>;
	.reg .b64 	%fd<50>;

	ld.param.u64 	%rd2, [_Z14process_y_axisPdiii_param_0];
	ld.param.u32 	%r29, [_Z14process_y_axisPdiii_param_1];
	ld.param.u32 	%r27, [_Z14process_y_axisPdiii_param_2];
	ld.param.u32 	%r31, [_Z14process_y_axisPdiii_param_3];
	cvta.to.global.u64 	%rd1, %rd2;
	mov.u32 	%r32, %ctaid.y;
	mov.u32 	%r33, %ntid.y;
	mov.u32 	%r34, %tid.y;
	mad.lo.s32 	%r35, %r32, %r33, %r34;
	mov.u32 	%r36, %ctaid.x;
	mov.u32 	%r37, %ntid.x;
	mul.lo.s32 	%r2, %r36, %r37;
	mov.u32 	%r3, %tid.x;
	add.s32 	%r38, %r2, %r3;
	setp.eq.s32 	%p1, %r35, 0;
	add.s32 	%r39, %r29, -1;
	setp.ge.s32 	%p2, %r35, %r39;
	or.pred  	%p3, %p1, %p2;
	setp.lt.s32 	%p4, %r38, 1;
	or.pred  	%p5, %p4, %p3;
	add.s32 	%r40, %r31, -1;
	setp.ge.s32 	%p6, %r38, %r40;
	or.pred  	%p7, %p5, %p6;
	setp.lt.s32 	%p8, %r27, 3;
	or.pred  	%p9, %p7, %p8;
	@%p9 bra 	$L__BB1_13;
	mul.lo.s32 	%r5, %r27, %r35;
	add.s32 	%r6, %r27, -2;
	add.s32 	%r42, %r27, -3;
	and.b32  	%r7, %r6, 7;
	setp.lt.u32 	%p10, %r42, 7;
	mov.b32 	%r66, 1;
	@%p10 bra 	$L__BB1_5;
	and.b32  	%r44, %r6, -8;
	neg.s32 	%r64, %r44;
	mul.lo.s32 	%r45, %r31, %r27;
	mad.lo.s32 	%r46, %r45, %r35, %r3;
	add.s32 	%r62, %r46, %r2;
	shl.b32 	%r10, %r31, 3;
	add.s32 	%r47, %r5, 2;
	mad.lo.s32 	%r61, %r31, %r47, %r38;
	mov.b32 	%r63, 0;
	mul.wide.s32 	%rd7, %r31, 8;
$L__BB1_3:
	.pragma "nounroll";
	mul.wide.s32 	%rd3, %r62, 8;
	add.s64 	%rd4, %rd1, %rd3;
	ld.global.f64 	%fd1, [%rd4];
	mul.wide.s32 	%rd5, %r61, 8;
	add.s64 	%rd6, %rd1, %rd5;
	ld.global.f64 	%fd2, [%rd6];
	add.f64 	%fd3, %fd1, %fd2;
	mul.f64 	%fd4, %fd3, 0d3FE0000000000000;
	add.s64 	%rd8, %rd4, %rd7;
	st.global.f64 	[%rd8], %fd4;
	add.s64 	%rd9, %rd6, %rd7;
	ld.global.f64 	%fd5, [%rd9];
	add.f64 	%fd6, %fd4, %fd5;
	mul.f64 	%fd7, %fd6, 0d3FE0000000000000;
	st.global.f64 	[%rd6], %fd7;
	add.s64 	%rd10, %rd9, %rd7;
	ld.global.f64 	%fd8, [%rd10];
	add.f64 	%fd9, %fd7, %fd8;
	mul.f64 	%fd10, %fd9, 0d3FE0000000000000;
	st.global.f64 	[%rd9], %fd10;
	add.s64 	%rd11, %rd10, %rd7;
	ld.global.f64 	%fd11, [%rd11];
	add.f64 	%fd12, %fd10, %fd11;
	mul.f64 	%fd13, %fd12, 0d3FE0000000000000;
	st.global.f64 	[%rd10], %fd13;
	add.s64 	%rd12, %rd11, %rd7;
	ld.global.f64 	%fd14, [%rd12];
	add.f64 	%fd15, %fd13, %fd14;
	mul.f64 	%fd16, %fd15, 0d3FE0000000000000;
	st.global.f64 	[%rd11], %fd16;
	add.s64 	%rd13, %rd12, %rd7;
	ld.global.f64 	%fd17, [%rd13];
	add.f64 	%fd18, %fd16, %fd17;
	mul.f64 	%fd19, %fd18, 0d3FE0000000000000;
	st.global.f64 	[%rd12], %fd19;
	add.s64 	%rd14, %rd13, %rd7;
	ld.global.f64 	%fd20, [%rd14];
	add.f64 	%fd21, %fd19, %fd20;
	mul.f64 	%fd22, %fd21, 0d3FE0000000000000;
	st.global.f64 	[%rd13], %fd22;
	add.s64 	%rd15, %rd14, %rd7;
	ld.global.f64 	%fd23, [%rd15];
	add.f64 	%fd24, %fd22, %fd23;
	mul.f64 	%fd25, %fd24, 0d3FE0000000000000;
	st.global.f64 	[%rd14], %fd25;
	add.s32 	%r64, %r64, 8;
	add.s32 	%r63, %r63, 8;
	add.s32 	%r62, %r62, %r10;
	add.s32 	%r61, %r61, %r10;
	setp.ne.s32 	%p11, %r64, 0;
	@%p11 bra 	$L__BB1_3;
	add.s32 	%r66, %r63, 1;
$L__BB1_5:
	setp.eq.s32 	%p12, %r7, 0;
	@%p12 bra 	$L__BB1_13;
	and.b32  	%r22, %r6, 3;
	setp.lt.u32 	%p13, %r7, 4;
	@%p13 bra 	$L__BB1_8;
	add.s32 	%r48, %r66, %r5;
	mad.lo.s32 	%r49, %r48, %r31, %r38;
	sub.s32 	%r50, %r49, %r31;
	mul.wide.s32 	%rd16, %r50, 8;
	add.s64 	%rd17, %rd1, %rd16;
	ld.global.f64 	%fd26, [%rd17];
	add.s32 	%r51, %r49, %r31;
	mul.wide.s32 	%rd18, %r51, 8;
	add.s64 	%rd19, %rd1, %rd18;
	ld.global.f64 	%fd27, [%rd19];
	add.f64 	%fd28, %fd26, %fd27;
	mul.f64 	%fd29, %fd28, 0d3FE0000000000000;
	mul.wide.s32 	%rd20, %r31, 8;
	add.s64 	%rd21, %rd17, %rd20;
	st.global.f64 	[%rd21], %fd29;
	add.s64 	%rd22, %rd19, %rd20;
	ld.global.f64 	%fd30, [%rd22];
	add.f64 	%fd31, %fd29, %fd30;
	mul.f64 	%fd32, %fd31, 0d3FE0000000000000;
	st.global.f64 	[%rd19], %fd32;
	add.s64 	%rd23, %rd22, %rd20;
	ld.global.f64 	%fd33, [%rd23];
	add.f64 	%fd34, %fd32, %fd33;
	mul.f64 	%fd35, %fd34, 0d3FE0000000000000;
	st.global.f64 	[%rd22], %fd35;
	add.s64 	%rd24, %rd23, %rd20;
	ld.global.f64 	%fd36, [%rd24];
	add.f64 	%fd37, %fd35, %fd36;
	mul.f64 	%fd38, %fd37, 0d3FE0000000000000;
	st.global.f64 	[%rd23], %fd38;
	add.s32 	%r66, %r66, 4;
$L__BB1_8:
	setp.eq.s32 	%p14, %r22, 0;
	@%p14 bra 	$L__BB1_13;
	setp.eq.s32 	%p15, %r22, 1;
	@%p15 bra 	$L__BB1_11;
	add.s32 	%r52, %r66, %r5;
	mad.lo.s32 	%r53, %r52, %r31, %r38;
	sub.s32 	%r54, %r53, %r31;
	mul.wide.s32 	%rd25, %r54, 8;
	add.s64 	%rd26, %rd1, %rd25;
	ld.global.f64 	%fd39, [%rd26];
	add.s32 	%r55, %r53, %r31;
	mul.wide.s32 	%rd27, %r55, 8;
	add.s64 	%rd28, %rd1, %rd27;
	ld.global.f64 	%fd40, [%rd28];
	add.f64 	%fd41, %fd39, %fd40;
	mul.f64 	%fd42, %fd41, 0d3FE0000000000000;
	mul.wide.s32 	%rd29, %r31, 8;
	add.s64 	%rd30, %rd26, %rd29;
	st.global.f64 	[%rd30], %fd42;
	add.s64 	%rd31, %rd28, %rd29;
	ld.global.f64 	%fd43, [%rd31];
	add.f64 	%fd44, %fd42, %fd43;
	mul.f64 	%fd45, %fd44, 0d3FE0000000000000;
	st.global.f64 	[%rd28], %fd45;
	add.s32 	%r66, %r66, 2;
$L__BB1_11:
	and.b32  	%r56, %r27, 1;
	setp.eq.b32 	%p16, %r56, 1;
	not.pred 	%p17, %p16;
	@%p17 bra 	$L__BB1_13;
	add.s32 	%r57, %r66, %r5;
	mad.lo.s32 	%r58, %r57, %r31, %r38;
	sub.s32 	%r59, %r58, %r31;
	mul.wide.s32 	%rd32, %r59, 8;
	add.s64 	%rd33, %rd1, %rd32;
	ld.global.f64 	%fd46, [%rd33];
	add.s32 	%r60, %r58, %r31;
	mul.wide.s32 	%rd34, %r60, 8;
	add.s64 	%rd35, %rd1, %rd34;
	ld.global.f64 	%fd47, [%rd35];
	add.f64 	%fd48, %fd46, %fd47;
	mul.f64 	%fd49, %fd48, 0d3FE0000000000000;
	mul.wide.s32 	%rd36, %r31, 8;
	add.s64 	%rd37, %rd33, %rd36;
	st.global.f64 	[%rd37], %fd49;
$L__BB1_13:
	ret;

}
	// .globl	_Z14rearrange_dataPdS_iii
.visible .entry _Z14rearrange_dataPdS_iii(
	.param .u64 .ptr .align 1 _Z14rearrange_dataPdS_iii_param_0,
	.param .u64 .ptr .align 1 _Z14rearrange_dataPdS_iii_param_1,
	.param .u32 _Z14rearrange_dataPdS_iii_param_2,
	.param .u32 _Z14rearrange_dataPdS_iii_param_3,
	.param .u32 _Z14rearrange_dataPdS_iii_param_4
)
{
	.reg .pred 	%p<14>;
	.reg .b32 	%r<101>;
	.reg .b64 	%rd<57>;
	.reg .b64 	%fd<16>;

	ld.param.u64 	%rd3, [_Z14rearrange_dataPdS_iii_param_0];
	ld.param.u64 	%rd4, [_Z14rearrange_dataPdS_iii_param_1];
	ld.param.u32 	%r46, [_Z14rearrange_dataPdS_iii_param_2];
	ld.param.u32 	%r49, [_Z14rearrange_dataPdS_iii_param_3];
	ld.param.u32 	%r48, [_Z14rearrange_dataPdS_iii_param_4];
	cvta.to.global.u64 	%rd1, %rd4;
	cvta.to.global.u64 	%rd2, %rd3;
	mov.u32 	%r50, %ctaid.x;
	mov.u32 	%r51, %ntid.x;
	mul.lo.s32 	%r1, %r50, %r51;
	mov.u32 	%r2, %tid.x;
	add.s32 	%r3, %r1, %r2;
	mov.u32 	%r52, %ctaid.y;
	mov.u32 	%r53, %ntid.y;
	mov.u32 	%r54, %tid.y;
	mad.lo.s32 	%r55, %r52, %r53, %r54;
	setp.ge.s32 	%p1, %r3, %r46;
	setp.ge.s32 	%p2, %r55, %r49;
	or.pred  	%p3, %p1, %p2;
	setp.lt.s32 	%p4, %r48, 1;
	or.pred  	%p5, %p3, %p4;
	@%p5 bra 	$L__BB2_12;
	mul.lo.s32 	%r57, %r46, %r55;
	mul.lo.s32 	%r5, %r57, %r49;
	and.b32  	%r6, %r48, 7;
	setp.lt.u32 	%p6, %r48, 8;
	mov.b32 	%r99, 0;
	@%p6 bra 	$L__BB2_4;
	and.b32  	%r99, %r48, 2147483640;
	neg.s32 	%r97, %r99;
	add.s32 	%r58, %r2, %r5;
	add.s32 	%r96, %r58, %r1;
	shl.b32 	%r10, %r49, 3;
	add.s32 	%r59, %r2, %r49;
	add.s32 	%r60, %r59, %r1;
	mad.lo.s32 	%r95, %r48, %r60, %r55;
	mul.lo.s32 	%r61, %r48, %r49;
	shl.b32 	%r12, %r61, 3;
	shl.b32 	%r62, %r49, 1;
	add.s32 	%r63, %r3, %r62;
	mad.lo.s32 	%r94, %r48, %r63, %r55;
	mad.lo.s32 	%r64, %r49, 3, %r3;
	mad.lo.s32 	%r93, %r48, %r64, %r55;
	shl.b32 	%r65, %r49, 2;
	add.s32 	%r66, %r3, %r65;
	mad.lo.s32 	%r92, %r48, %r66, %r55;
	mad.lo.s32 	%r67, %r49, 5, %r3;
	mad.lo.s32 	%r91, %r48, %r67, %r55;
	mad.lo.s32 	%r68, %r49, 6, %r3;
	mad.lo.s32 	%r90, %r48, %r68, %r55;
	mad.lo.s32 	%r69, %r49, 7, %r3;
	mad.lo.s32 	%r89, %r48, %r69, %r55;
	mad.lo.s32 	%r88, %r48, %r3, %r55;
	mul.wide.s32 	%rd11, %r49, 8;
$L__BB2_3:
	.pragma "nounroll";
	mul.wide.s32 	%rd5, %r88, 8;
	add.s64 	%rd6, %rd2, %rd5;
	ld.global.f64 	%fd1, [%rd6];
	mul.wide.s32 	%rd7, %r96, 8;
	add.s64 	%rd8, %rd1, %rd7;
	st.global.f64 	[%rd8], %fd1;
	mul.wide.s32 	%rd9, %r95, 8;
	add.s64 	%rd10, %rd2, %rd9;
	ld.global.f64 	%fd2, [%rd10];
	add.s64 	%rd12, %rd8, %rd11;
	st.global.f64 	[%rd12], %fd2;
	mul.wide.s32 	%rd13, %r94, 8;
	add.s64 	%rd14, %rd2, %rd13;
	ld.global.f64 	%fd3, [%rd14];
	add.s64 	%rd15, %rd12, %rd11;
	st.global.f64 	[%rd15], %fd3;
	mul.wide.s32 	%rd16, %r93, 8;
	add.s64 	%rd17, %rd2, %rd16;
	ld.global.f64 	%fd4, [%rd17];
	add.s64 	%rd18, %rd15, %rd11;
	st.global.f64 	[%rd18], %fd4;
	mul.wide.s32 	%rd19, %r92, 8;
	add.s64 	%rd20, %rd2, %rd19;
	ld.global.f64 	%fd5, [%rd20];
	add.s64 	%rd21, %rd18, %rd11;
	st.global.f64 	[%rd21], %fd5;
	mul.wide.s32 	%rd22, %r91, 8;
	add.s64 	%rd23, %rd2, %rd22;
	ld.global.f64 	%fd6, [%rd23];
	add.s64 	%rd24, %rd21, %rd11;
	st.global.f64 	[%rd24], %fd6;
	mul.wide.s32 	%rd25, %r90, 8;
	add.s64 	%rd26, %rd2, %rd25;
	ld.global.f64 	%fd7, [%rd26];
	add.s64 	%rd27, %rd24, %rd11;
	st.global.f64 	[%rd27], %fd7;
	mul.wide.s32 	%rd28, %r89, 8;
	add.s64 	%rd29, %rd2, %rd28;
	ld.global.f64 	%fd8, [%rd29];
	add.s64 	%rd30, %rd27, %rd11;
	st.global.f64 	[%rd30], %fd8;
	add.s32 	%r97, %r97, 8;
	add.s32 	%r96, %r96, %r10;
	add.s32 	%r95, %r95, %r12;
	add.s32 	%r94, %r94, %r12;
	add.s32 	%r93, %r93, %r12;
	add.s32 	%r92, %r92, %r12;
	add.s32 	%r91, %r91, %r12;
	add.s32 	%r90, %r90, %r12;
	add.s32 	%r89, %r89, %r12;
	add.s32 	%r88, %r88, %r12;
	setp.ne.s32 	%p7, %r97, 0;
	@%p7 bra 	$L__BB2_3;
$L__BB2_4:
	setp.eq.s32 	%p8, %r6, 0;
	@%p8 bra 	$L__BB2_12;
	and.b32  	%r41, %r48, 3;
	setp.lt.u32 	%p9, %r6, 4;
	@%p9 bra 	$L__BB2_7;
	mad.lo.s32 	%r70, %r99, %r49, %r3;
	mad.lo.s32 	%r71, %r70, %r48, %r55;
	add.s32 	%r72, %r70, %r5;
	mul.wide.s32 	%rd31, %r71, 8;
	add.s64 	%rd32, %rd2, %rd31;
	ld.global.f64 	%fd9, [%rd32];
	mul.wide.s32 	%rd33, %r72, 8;
	add.s64 	%rd34, %rd1, %rd33;
	st.global.f64 	[%rd34], %fd9;
	add.s32 	%r73, %r70, %r49;
	mad.lo.s32 	%r74, %r73, %r48, %r55;
	mul.wide.s32 	%rd35, %r74, 8;
	add.s64 	%rd36, %rd2, %rd35;
	ld.global.f64 	%fd10, [%rd36];
	mul.wide.s32 	%rd37, %r49, 8;
	add.s64 	%rd38, %rd34, %rd37;
	st.global.f64 	[%rd38], %fd10;
	add.s32 	%r75, %r73, %r49;
	mad.lo.s32 	%r76, %r75, %r48, %r55;
	mul.wide.s32 	%rd39, %r76, 8;
	add.s64 	%rd40, %rd2, %rd39;
	ld.global.f64 	%fd11, [%rd40];
	add.s64 	%rd41, %rd38, %rd37;
	st.global.f64 	[%rd41], %fd11;
	add.s32 	%r77, %r75, %r49;
	mad.lo.s32 	%r78, %r77, %r48, %r55;
	mul.wide.s32 	%rd42, %r78, 8;
	add.s64 	%rd43, %rd2, %rd42;
	ld.global.f64 	%fd12, [%rd43];
	add.s64 	%rd44, %rd41, %rd37;
	st.global.f64 	[%rd44], %fd12;
	add.s32 	%r99, %r99, 4;
$L__BB2_7:
	setp.eq.s32 	%p10, %r41, 0;
	@%p10 bra 	$L__BB2_12;
	setp.eq.s32 	%p11, %r41, 1;
	@%p11 bra 	$L__BB2_10;
	mad.lo.s32 	%r79, %r99, %r49, %r3;
	mad.lo.s32 	%r80, %r79, %r48, %r55;
	add.s32 	%r81, %r79, %r5;
	mul.wide.s32 	%rd45, %r80, 8;
	add.s64 	%rd46, %rd2, %rd45;
	ld.global.f64 	%fd13, [%rd46];
	mul.wide.s32 	%rd47, %r81, 8;
	add.s64 	%rd48, %rd1, %rd47;
	st.global.f64 	[%rd48], %fd13;
	add.s32 	%r82, %r79, %r49;
	mad.lo.s32 	%r83, %r82, %r48, %r55;
	mul.wide.s32 	%rd49, %r83, 8;
	add.s64 	%rd50, %rd2, %rd49;
	ld.global.f64 	%fd14, [%rd50];
	mul.wide.s32 	%rd51, %r49, 8;
	add.s64 	%rd52, %rd48, %rd51;
	st.global.f64 	[%rd52], %fd14;
	add.s32 	%r99, %r99, 2;
$L__BB2_10:
	and.b32  	%r84, %r48, 1;
	setp.eq.b32 	%p12, %r84, 1;
	not.pred 	%p13, %p12;
	@%p13 bra 	$L__BB2_12;
	mad.lo.s32 	%r85, %r99, %r49, %r3;
	mad.lo.s32 	%r86, %r85, %r48, %r55;
	add.s32 	%r87, %r85, %r5;
	mul.wide.s32 	%rd53, %r86, 8;
	add.s64 	%rd54, %rd2, %rd53;
	ld.global.f64 	%fd15, [%rd54];
	mul.wide.s32 	%rd55, %r87, 8;
	add.s64 	%rd56, %rd1, %rd55;
	st.global.f64 	[%rd56], %fd15;
$L__BB2_12:
	ret;

}
	// .globl	_Z14process_z_axisPdiiiS_
.visible .entry _Z14process_z_axisPdiiiS_(
	.param .u64 .ptr .align 1 _Z14process_z_axisPdiiiS__param_0,
	.param .u32 _Z14process_z_axisPdiiiS__param_1,
	.param .u32 _Z14process_z_axisPdiiiS__param_2,
	.param .u32 _Z14process_z_axisPdiiiS__param_3,
	.param .u64 .ptr .align 1 _Z14process_z_axisPdiiiS__param_4
)
{
	.reg .pred 	%p<24>;
	.reg .b32 	%r<72>;
	.reg .b64 	%rd<46>;
	.reg .b64 	%fd<137>;
	// demoted variable
	.shared .align 8 .b8 _ZZ14process_z_axisPdiiiS_E12error_shared[2048];
	ld.param.u64 	%rd8, [_Z14process_z_axisPdiiiS__param_0];
	ld.param.u32 	%r33, [_Z14process_z_axisPdiiiS__param_1];
	ld.param.u32 	%r34, [_Z14process_z_axisPdiiiS__param_2];
	ld.param.u32 	%r35, [_Z14process_z_axisPdiiiS__param_3];
	cvta.to.global.u64 	%rd1, %rd8;
	mov.u32 	%r36, %ctaid.y;
	mov.u32 	%r1, %ntid.y;
	mov.u32 	%r2, %tid.y;
	mad.lo.s32 	%r3, %r36, %r1, %r2;
	mov.u32 	%r37, %ctaid.x;
	mov.u32 	%r4, %ntid.x;
	mov.u32 	%r5, %tid.x;
	mad.lo.s32 	%r6, %r37, %r4, %r5;
	setp.eq.s32 	%p1, %r3, 0;
	add.s32 	%r38, %r33, -1;
	setp.ge.s32 	%p2, %r3, %r38;
	or.pred  	%p3, %p1, %p2;
	setp.lt.s32 	%p4, %r6, 1;
	or.pred  	%p5, %p4, %p3;
	add.s32 	%r39, %r34, -1;
	setp.ge.s32 	%p6, %r6, %r39;
	or.pred  	%p7, %p6, %p5;
	setp.lt.s32 	%p8, %r35, 3;
	mov.f64 	%fd136, 0d0000000000000000;
	or.pred  	%p9, %p7, %p8;
	@%p9 bra 	$L__BB3_13;
	mul.lo.s32 	%r7, %r34, %r33;
	add.s32 	%r8, %r35, -2;
	add.s32 	%r41, %r35, -3;
	setp.lt.u32 	%p10, %r41, 7;
	mov.f64 	%fd136, 0d0000000000000000;
	mov.b32 	%r69, 1;
	@%p10 bra 	$L__BB3_5;
	and.b32  	%r43, %r8, -8;
	neg.s32 	%r67, %r43;
	mad.lo.s32 	%r65, %r34, %r3, %r6;
	shl.b32 	%r44, %r33, 1;
	add.s32 	%r45, %r3, %r44;
	mad.lo.s32 	%r64, %r34, %r45, %r6;
	mov.f64 	%fd136, 0d0000000000000000;
	mov.b32 	%r66, 0;
	mul.wide.s32 	%rd13, %r7, 8;
$L__BB3_3:
	.pragma "nounroll";
	mul.wide.s32 	%rd9, %r65, 8;
	add.s64 	%rd10, %rd1, %rd9;
	ld.global.f64 	%fd18, [%rd10];
	mul.wide.s32 	%rd11, %r64, 8;
	add.s64 	%rd12, %rd1, %rd11;
	ld.global.f64 	%fd19, [%rd12];
	add.f64 	%fd20, %fd18, %fd19;
	mul.f64 	%fd21, %fd20, 0d3FE0000000000000;
	add.s64 	%rd14, %rd10, %rd13;
	ld.global.f64 	%fd22, [%rd14];
	sub.f64 	%fd23, %fd22, %fd21;
	abs.f64 	%fd24, %fd23;
	max.f64 	%fd25, %fd136, %fd24;
	st.global.f64 	[%rd14], %fd21;
	add.s64 	%rd15, %rd12, %rd13;
	ld.global.f64 	%fd26, [%rd15];
	add.f64 	%fd27, %fd21, %fd26;
	mul.f64 	%fd28, %fd27, 0d3FE0000000000000;
	ld.global.f64 	%fd29, [%rd12];
	sub.f64 	%fd30, %fd29, %fd28;
	abs.f64 	%fd31, %fd30;
	max.f64 	%fd32, %fd25, %fd31;
	st.global.f64 	[%rd12], %fd28;
	add.s64 	%rd16, %rd15, %rd13;
	ld.global.f64 	%fd33, [%rd16];
	add.f64 	%fd34, %fd28, %fd33;
	mul.f64 	%fd35, %fd34, 0d3FE0000000000000;
	ld.global.f64 	%fd36, [%rd15];
	sub.f64 	%fd37, %fd36, %fd35;
	abs.f64 	%fd38, %fd37;
	max.f64 	%fd39, %fd32, %fd38;
	st.global.f64 	[%rd15], %fd35;
	add.s64 	%rd17, %rd16, %rd13;
	ld.global.f64 	%fd40, [%rd17];
	add.f64 	%fd41, %fd35, %fd40;
	mul.f64 	%fd42, %fd41, 0d3FE0000000000000;
	ld.global.f64 	%fd43, [%rd16];
	sub.f64 	%fd44, %fd43, %fd42;
	abs.f64 	%fd45, %fd44;
	max.f64 	%fd46, %fd39, %fd45;
	st.global.f64 	[%rd16], %fd42;
	add.s64 	%rd18, %rd17, %rd13;
	ld.global.f64 	%fd47, [%rd18];
	add.f64 	%fd48, %fd42, %fd47;
	mul.f64 	%fd49, %fd48, 0d3FE0000000000000;
	ld.global.f64 	%fd50, [%rd17];
	sub.f64 	%fd51, %fd50, %fd49;
	abs.f64 	%fd52, %fd51;
	max.f64 	%fd53, %fd46, %fd52;
	st.global.f64 	[%rd17], %fd49;
	add.s64 	%rd19, %rd18, %rd13;
	ld.global.f64 	%fd54, [%rd19];
	add.f64 	%fd55, %fd49, %fd54;
	mul.f64 	%fd56, %fd55, 0d3FE0000000000000;
	ld.global.f64 	%fd57, [%rd18];
	sub.f64 	%fd58, %fd57, %fd56;
	abs.f64 	%fd59, %fd58;
	max.f64 	%fd60, %fd53, %fd59;
	st.global.f64 	[%rd18], %fd56;
	add.s64 	%rd20, %rd19, %rd13;
	ld.global.f64 	%fd61, [%rd20];
	add.f64 	%fd62, %fd56, %fd61;
	mul.f64 	%fd63, %fd62, 0d3FE0000000000000;
	ld.global.f64 	%fd64, [%rd19];
	sub.f64 	%fd65, %fd64, %fd63;
	abs.f64 	%fd66, %fd65;
	max.f64 	%fd67, %fd60, %fd66;
	st.global.f64 	[%rd19], %fd63;
	add.s64 	%rd21, %rd20, %rd13;
	ld.global.f64 	%fd68, [%rd21];
	add.f64 	%fd69, %fd63, %fd68;
	mul.f64 	%fd70, %fd69, 0d3FE0000000000000;
	ld.global.f64 	%fd71, [%rd20];
	sub.f64 	%fd72, %fd71, %fd70;
	abs.f64 	%fd73, %fd72;
	max.f64 	%fd136, %fd67, %fd73;
	st.global.f64 	[%rd20], %fd70;
	add.s32 	%r67, %r67, 8;
	add.s32 	%r66, %r66, 8;
	shl.b32 	%r46, %r7, 3;
	add.s32 	%r65, %r65, %r46;
	add.s32 	%r64, %r64, %r46;
	setp.ne.s32 	%p11, %r67, 0;
	@%p11 bra 	$L__BB3_3;
	add.s32 	%r69, %r66, 1;
$L__BB3_5:
	and.b32  	%r22, %r8, 7;
	setp.eq.s32 	%p12, %r22, 0;
	@%p12 bra 	$L__BB3_13;
	and.b32  	%r23, %r8, 3;
	setp.lt.u32 	%p13, %r22, 4;
	@%p13 bra 	$L__BB3_8;
	mad.lo.s32 	%r47, %r69, %r33, %r3;
	mad.lo.s32 	%r48, %r47, %r34, %r6;
	sub.s32 	%r49, %r48, %r7;
	add.s32 	%r50, %r48, %r7;
	mul.wide.s32 	%rd22, %r49, 8;
	add.s64 	%rd23, %rd1, %rd22;
	ld.global.f64 	%fd75, [%rd23];
	mul.wide.s32 	%rd24, %r50, 8;
	add.s64 	%rd25, %rd1, %rd24;
	ld.global.f64 	%fd76, [%rd25];
	add.f64 	%fd77, %fd75, %fd76;
	mul.f64 	%fd78, %fd77, 0d3FE0000000000000;
	mul.wide.s32 	%rd26, %r7, 8;
	add.s64 	%rd27, %rd23, %rd26;
	ld.global.f64 	%fd79, [%rd27];
	sub.f64 	%fd80, %fd79, %fd78;
	abs.f64 	%fd81, %fd80;
	max.f64 	%fd82, %fd136, %fd81;
	st.global.f64 	[%rd27], %fd78;
	add.s64 	%rd28, %rd25, %rd26;
	ld.global.f64 	%fd83, [%rd28];
	add.f64 	%fd84, %fd78, %fd83;
	mul.f64 	%fd85, %fd84, 0d3FE0000000000000;
	ld.global.f64 	%fd86, [%rd25];
	sub.f64 	%fd87, %fd86, %fd85;
	abs.f64 	%fd88, %fd87;
	max.f64 	%fd89, %fd82, %fd88;
	st.global.f64 	[%rd25], %fd85;
	add.s64 	%rd29, %rd28, %rd26;
	ld.global.f64 	%fd90, [%rd29];
	add.f64 	%fd91, %fd85, %fd90;
	mul.f64 	%fd92, %fd91, 0d3FE0000000000000;
	ld.global.f64 	%fd93, [%rd28];
	sub.f64 	%fd94, %fd93, %fd92;
	abs.f64 	%fd95, %fd94;
	max.f64 	%fd96, %fd89, %fd95;
	st.global.f64 	[%rd28], %fd92;
	add.s64 	%rd30, %rd29, %rd26;
	ld.global.f64 	%fd97, [%rd30];
	add.f64 	%fd98, %fd92, %fd97;
	mul.f64 	%fd99, %fd98, 0d3FE0000000000000;
	ld.global.f64 	%fd100, [%rd29];
	sub.f64 	%fd101, %fd100, %fd99;
	abs.f64 	%fd102, %fd101;
	max.f64 	%fd136, %fd96, %fd102;
	st.global.f64 	[%rd29], %fd99;
	add.s32 	%r69, %r69, 4;
$L__BB3_8:
	setp.eq.s32 	%p14, %r23, 0;
	@%p14 bra 	$L__BB3_13;
	setp.eq.s32 	%p15, %r23, 1;
	@%p15 bra 	$L__BB3_11;
	mad.lo.s32 	%r51, %r69, %r33, %r3;
	mad.lo.s32 	%r52, %r51, %r34, %r6;
	sub.s32 	%r53, %r52, %r7;
	add.s32 	%r54, %r52, %r7;
	mul.wide.s32 	%rd31, %r53, 8;
	add.s64 	%rd32, %rd1, %rd31;
	ld.global.f64 	%fd104, [%rd32];
	mul.wide.s32 	%rd33, %r54, 8;
	add.s64 	%rd34, %rd1, %rd33;
	ld.global.f64 	%fd105, [%rd34];
	add.f64 	%fd106, %fd104, %fd105;
	mul.f64 	%fd107, %fd106, 0d3FE0000000000000;
	mul.wide.s32 	%rd35, %r7, 8;
	add.s64 	%rd36, %rd32, %rd35;
	ld.global.f64 	%fd108, [%rd36];
	sub.f64 	%fd109, %fd108, %fd107;
	abs.f64 	%fd110, %fd109;
	max.f64 	%fd111, %fd136, %fd110;
	st.global.f64 	[%rd36], %fd107;
	add.s64 	%rd37, %rd34, %rd35;
	ld.global.f64 	%fd112, [%rd37];
	add.f64 	%fd113, %fd107, %fd112;
	mul.f64 	%fd114, %fd113, 0d3FE0000000000000;
	ld.global.f64 	%fd115, [%rd34];
	sub.f64 	%fd116, %fd115, %fd114;
	abs.f64 	%fd117, %fd116;
	max.f64 	%fd136, %fd111, %fd117;
	st.global.f64 	[%rd34], %fd114;
	add.s32 	%r69, %r69, 2;
$L__BB3_11:
	and.b32  	%r55, %r35, 1;
	setp.eq.b32 	%p16, %r55, 1;
	not.pred 	%p17, %p16;
	@%p17 bra 	$L__BB3_13;
	mad.lo.s32 	%r56, %r69, %r33, %r3;
	mad.lo.s32 	%r57, %r56, %r34, %r6;
	sub.s32 	%r58, %r57, %r7;
	add.s32 	%r59, %r57, %r7;
	mul.wide.s32 	%rd38, %r58, 8;
	add.s64 	%rd39, %rd1, %rd38;
	ld.global.f64 	%fd118, [%rd39];
	mul.wide.s32 	%rd40, %r59, 8;
	add.s64 	%rd41, %rd1, %rd40;
	ld.global.f64 	%fd119, [%rd41];
	add.f64 	%fd120, %fd118, %fd119;
	mul.f64 	%fd121, %fd120, 0d3FE0000000000000;
	mul.wide.s32 	%rd42, %r7, 8;
	add.s64 	%rd43, %rd39, %rd42;
	ld.global.f64 	%fd122, [%rd43];
	sub.f64 	%fd123, %fd122, %fd121;
	abs.f64 	%fd124, %fd123;
	max.f64 	%fd136, %fd136, %fd124;
	st.global.f64 	[%rd43], %fd121;
$L__BB3_13:
	mad.lo.s32 	%r28, %r2, %r4, %r5;
	shl.b32 	%r60, %r28, 3;
	mov.u32 	%r61, _ZZ14process_z_axisPdiiiS_E12error_shared;
	add.s32 	%r29, %r61, %r60;
	st.shared.f64 	[%r29], %fd136;
	bar.sync 	0;
	mul.lo.s32 	%r71, %r4, %r1;
	setp.lt.u32 	%p18, %r71, 2;
	@%p18 bra 	$L__BB3_17;
$L__BB3_14:
	shr.u32 	%r32, %r71, 1;
	setp.ge.u32 	%p19, %r28, %r32;
	@%p19 bra 	$L__BB3_16;
	ld.shared.f64 	%fd125, [%r29];
	shl.b32 	%r62, %r32, 3;
	add.s32 	%r63, %r29, %r62;
	ld.shared.f64 	%fd126, [%r63];
	max.f64 	%fd127, %fd125, %fd126;
	st.shared.f64 	[%r29], %fd127;
$L__BB3_16:
	bar.sync 	0;
	setp.gt.u32 	%p20, %r71, 3;
	mov.u32 	%r71, %r32;
	@%p20 bra 	$L__BB3_14;
$L__BB3_17:
	setp.ne.s32 	%p21, %r28, 0;
	@%p21 bra 	$L__BB3_21;
	ld.param.u64 	%rd44, [_Z14process_z_axisPdiiiS__param_4];
	ld.shared.f64 	%fd13, [_ZZ14process_z_axisPdiiiS_E12error_shared];
	cvta.to.global.u64 	%rd2, %rd44;
	ld.global.u64 	%rd45, [%rd2];
	mov.b64 	%rd4, %fd13;
$L__BB3_19:
	mov.b64 	%fd128, %rd45;
	setp.le.f64 	%p22, %fd13, %fd128;
	@%p22 bra 	$L__BB3_21;
	atom.relaxed.global.cas.b64 	%rd6, [%rd2], %rd45, %rd4;
	setp.ne.s64 	%p23, %rd45, %rd6;
	mov.u64 	%rd45, %rd6;
	@%p23 bra 	$L__BB3_19;
$L__BB3_21:
	ret;

}


// ===== COMPILED SASS (sm_100) =====

	.target	sm_100

	.elftype	@"ET_EXEC"


//--------------------- .note.nv.tkinfo           --------------------------
	.section	.note.nv.tkinfo,"",@"SHT_NOTE"
	.sectionflags	@"SHF_NOTE_NV_TKINFO"
	.tkinfo
        /*0018*/ 	.word	0x00000002
        /*0030*/ 	.string	""
        /*0030*/ 	.string	"ptxas"
        /*0030*/ 	.string	"Cuda compilation tools, release 13.0, V13.0.88"
        /*0030*/ 	.string	"Build cuda_13.0.r13.0/compiler.36424714_0"
        /*0030*/ 	.string	"-arch sm_100 -m 64 "



//--------------------- .note.nv.cuinfo           --------------------------
	.section	.note.nv.cuinfo,"",@"SHT_NOTE"
	.sectionflags	@"SHF_NOTE_NV_CUINFO"
        /*0018*/ 	.short	0x0002
        /*001a*/ 	.short	0x0064
        /*001c*/ 	.short	0x0082
	.zero		2


//--------------------- .nv.info                  --------------------------
	.section	.nv.info,"",@"SHT_CUDA_INFO"
	.align	4


	//----- nvinfo : EIATTR_REGCOUNT
	.align		4
        /*0000*/ 	.byte	0x04, 0x2f
        /*0002*/ 	.short	(.L_1 - .L_0)
	.align		4
.L_0:
        /*0004*/ 	.word	index@(_Z14process_x_axisPdiii)
        /*0008*/ 	.word	0x00000020


	//----- nvinfo : EIATTR_FRAME_SIZE
	.align		4
.L_1:
        /*000c*/ 	.byte	0x04, 0x11
        /*000e*/ 	.short	(.L_3 - .L_2)
	.align		4
.L_2:
        /*0010*/ 	.word	index@(_Z14process_x_axisPdiii)
        /*0014*/ 	.word	0x00000000


	//----- nvinfo : EIATTR_REGCOUNT
	.align		4
.L_3:
        /*0018*/ 	.byte	0x04, 0x2f
        /*001a*/ 	.short	(.L_5 - .L_4)
	.align		4
.L_4:
        /*001c*/ 	.word	index@(_Z14process_y_axisPdiii)
        /*0020*/ 	.word	0x0000001e


	//----- nvinfo : EIATTR_FRAME_SIZE
	.align		4
.L_5:
        /*0024*/ 	.byte	0x04, 0x11
        /*0026*/ 	.short	(.L_7 - .L_6)
	.align		4
.L_6:
        /*0028*/ 	.word	index@(_Z14process_y_axisPdiii)
        /*002c*/ 	.word	0x00000000


	//----- nvinfo : EIATTR_REGCOUNT
	.align		4
.L_7:
        /*0030*/ 	.byte	0x04, 0x2f
        /*0032*/ 	.short	(.L_9 - .L_8)
	.align		4
.L_8:
        /*0034*/ 	.word	index@(_Z14rearrange_dataPdS_iii)
        /*0038*/ 	.word	0x00000020


	//----- nvinfo : EIATTR_FRAME_SIZE
	.align		4
.L_9:
        /*003c*/ 	.byte	0x04, 0x11
        /*003e*/ 	.short	(.L_11 - .L_10)
	.align		4
.L_10:
        /*0040*/ 	.word	index@(_Z14rearrange_dataPdS_iii)
        /*0044*/ 	.word	0x00000000


	//----- nvinfo : EIATTR_REGCOUNT
	.align		4
.L_11:
        /*0048*/ 	.byte	0x04, 0x2f
        /*004a*/ 	.short	(.L_13 - .L_12)
	.align		4
.L_12:
        /*004c*/ 	.word	index@(_Z14process_z_axisPdiiiS_)
        /*0050*/ 	.word	0x00000022


	//----- nvinfo : EIATTR_FRAME_SIZE
	.align		4
.L_13:
        /*0054*/ 	.byte	0x04, 0x11
        /*0056*/ 	.short	(.L_15 - .L_14)
	.align		4
.L_14:
        /*0058*/ 	.word	index@(_Z14process_z_axisPdiiiS_)
        /*005c*/ 	.word	0x00000000


	//----- nvinfo : EIATTR_MIN_STACK_SIZE
	.align		4
.L_15:
        /*0060*/ 	.byte	0x04, 0x12
        /*0062*/ 	.short	(.L_17 - .L_16)
	.align		4
.L_16:
        /*0064*/ 	.word	index@(_Z14process_z_axisPdiiiS_)
        /*0068*/ 	.word	0x00000000


	//----- nvinfo : EIATTR_MIN_STACK_SIZE
	.align		4
.L_17:
        /*006c*/ 	.byte	0x04, 0x12
        /*006e*/ 	.short	(.L_19 - .L_18)
	.align		4
.L_18:
        /*0070*/ 	.word	index@(_Z14rearrange_dataPdS_iii)
        /*0074*/ 	.word	0x00000000


	//----- nvinfo : EIATTR_MIN_STACK_SIZE
	.align		4
.L_19:
        /*0078*/ 	.byte	0x04, 0x12
        /*007a*/ 	.short	(.L_21 - .L_20)
	.align		4
.L_20:
        /*007c*/ 	.word	index@(_Z14process_y_axisPdiii)
        /*0080*/ 	.word	0x00000000


	//----- nvinfo : EIATTR_MIN_STACK_SIZE
	.align		4
.L_21:
        /*0084*/ 	.byte	0x04, 0x12
        /*0086*/ 	.short	(.L_23 - .L_22)
	.align		4
.L_22:
        /*0088*/ 	.word	index@(_Z14process_x_axisPdiii)
        /*008c*/ 	.word	0x00000000
.L_23:


//--------------------- .nv.compat                --------------------------
	.section	.nv.compat,"",@"SHT_CUDA_COMPAT_INFO"
	.align	4
        /*0000*/ 	.byte	0x02, 0x09, 0x00, 0x00, 0x02, 0x02, 0x01, 0x00, 0x02, 0x05, 0x05, 0x00, 0x03, 0x07, 0x01, 0x01
        /*0010*/ 	.byte	0x02, 0x03, 0x00, 0x00, 0x02, 0x06, 0x01, 0x00, 0x04, 0x0b, 0x08, 0x00, 0x01, 0x00, 0x00, 0x00
        /*0020*/ 	.byte	0x00, 0x00, 0x00, 0x00


//--------------------- .nv.info._Z14process_z_axisPdiiiS_ --------------------------
	.section	.nv.info._Z14process_z_axisPdiiiS_,"",@"SHT_CUDA_INFO"
	.sectionflags	@""
	.align	4


	//----- nvinfo : EIATTR_CUDA_API_VERSION
	.align		4
        /*0000*/ 	.byte	0x04, 0x37
        /*0002*/ 	.short	(.L_25 - .L_24)
.L_24:
        /*0004*/ 	.word	0x00000082


	//----- nvinfo : EIATTR_KPARAM_INFO
	.align		4
.L_25:
        /*0008*/ 	.byte	0x04, 0x17
        /*000a*/ 	.short	(.L_27 - .L_26)
.L_26:
        /*000c*/ 	.word	0x00000000
        /*0010*/ 	.short	0x0004
        /*0012*/ 	.short	0x0018
        /*0014*/ 	.byte	0x00, 0xf5, 0x21, 0x00


	//----- nvinfo : EIATTR_KPARAM_INFO
	.align		4
.L_27:
        /*0018*/ 	.byte	0x04, 0x17
        /*001a*/ 	.short	(.L_29 - .L_28)
.L_28:
        /*001c*/ 	.word	0x00000000
        /*0020*/ 	.short	0x0003
        /*0022*/ 	.short	0x0010
        /*0024*/ 	.byte	0x00, 0xf0, 0x11, 0x00


	//----- nvinfo : EIATTR_KPARAM_INFO
	.align		4
.L_29:
        /*0028*/ 	.byte	0x04, 0x17
        /*002a*/ 	.short	(.L_31 - .L_30)
.L_30:
        /*002c*/ 	.word	0x00000000
        /*0030*/ 	.short	0x0002
        /*0032*/ 	.short	0x000c
        /*0034*/ 	.byte	0x00, 0xf0, 0x11, 0x00


	//----- nvinfo : EIATTR_KPARAM_INFO
	.align		4
.L_31:
        /*0038*/ 	.byte	0x04, 0x17
        /*003a*/ 	.short	(.L_33 - .L_32)
.L_32:
        /*003c*/ 	.word	0x00000000
        /*0040*/ 	.short	0x0001
        /*0042*/ 	.short	0x0008
        /*0044*/ 	.byte	0x00, 0xf0, 0x11, 0x00


	//----- nvinfo : EIATTR_KPARAM_INFO
	.align		4
.L_33:
        /*0048*/ 	.byte	0x04, 0x17
        /*004a*/ 	.short	(.L_35 - .L_34)
.L_34:
        /*004c*/ 	.word	0x00000000
        /*0050*/ 	.short	0x0000
        /*0052*/ 	.short	0x0000
        /*0054*/ 	.byte	0x00, 0xf5, 0x21, 0x00


	//----- nvinfo : EIATTR_SPARSE_MMA_MASK
	.align		4
.L_35:
        /*0058*/ 	.byte	0x03, 0x50
        /*005a*/ 	.short	0x0000


	//----- nvinfo : EIATTR_MAXREG_COUNT
	.align		4
        /*005c*/ 	.byte	0x03, 0x1b
        /*005e*/ 	.short	0x00ff


	//----- nvinfo : EIATTR_NUM_BARRIERS
	.align		4
        /*0060*/ 	.byte	0x02, 0x4c
        /*0062*/ 	.byte	0x01
	.zero		1


	//----- nvinfo : EIATTR_MERCURY_ISA_VERSION
	.align		4
        /*0064*/ 	.byte	0x03, 0x5f
        /*0066*/ 	.short	0x0101


	//----- nvinfo : EIATTR_VRC_CTA_INIT_COUNT
	.align		4
        /*0068*/ 	.byte	0x02, 0x4a
	.zero		1
	.zero		1


	//----- nvinfo : EIATTR_EXIT_INSTR_OFFSETS
	.align		4
        /*006c*/ 	.byte	0x04, 0x1c
        /*006e*/ 	.short	(.L_37 - .L_36)


	//   ....[0]....
.L_36:
        /*0070*/ 	.word	0x000014f0


	//   ....[1]....
        /*0074*/ 	.word	0x00001580


	//   ....[2]....
        /*0078*/ 	.word	0x000015f0


	//----- nvinfo : EIATTR_CRS_STACK_SIZE
	.align		4
.L_37:
        /*007c*/ 	.byte	0x04, 0x1e
        /*007e*/ 	.short	(.L_39 - .L_38)
.L_38:
        /*0080*/ 	.word	0x00000000


	//----- nvinfo : EIATTR_CBANK_PARAM_SIZE
	.align		4
.L_39:
        /*0084*/ 	.byte	0x03, 0x19
        /*0086*/ 	.short	0x0020


	//----- nvinfo : EIATTR_PARAM_CBANK
	.align		4
        /*0088*/ 	.byte	0x04, 0x0a
        /*008a*/ 	.short	(.L_41 - .L_40)
	.align		4
.L_40:
        /*008c*/ 	.word	index@(.nv.constant0._Z14process_z_axisPdiiiS_)
        /*0090*/ 	.short	0x0380
        /*0092*/ 	.short	0x0020


	//----- nvinfo : EIATTR_SW_WAR
	.align		4
.L_41:
        /*0094*/ 	.byte	0x04, 0x36
        /*0096*/ 	.short	(.L_43 - .L_42)
.L_42:
        /*0098*/ 	.word	0x00000008
.L_43:


//--------------------- .nv.info._Z14rearrange_dataPdS_iii --------------------------
	.section	.nv.info._Z14rearrange_dataPdS_iii,"",@"SHT_CUDA_INFO"
	.sectionflags	@""
	.align	4


	//----- nvinfo : EIATTR_CUDA_API_VERSION
	.align		4
        /*0000*/ 	.byte	0x04, 0x37
        /*0002*/ 	.short	(.L_45 - .L_44)
.L_44:
        /*0004*/ 	.word	0x00000082


	//----- nvinfo : EIATTR_KPARAM_INFO
	.align		4
.L_45:
        /*0008*/ 	.byte	0x04, 0x17
        /*000a*/ 	.short	(.L_47 - .L_46)
.L_46:
        /*000c*/ 	.word	0x00000000
        /*0010*/ 	.short	0x0004
        /*0012*/ 	.short	0x0018
        /*0014*/ 	.byte	0x00, 0xf0, 0x11, 0x00


	//----- nvinfo : EIATTR_KPARAM_INFO
	.align		4
.L_47:
        /*0018*/ 	.byte	0x04, 0x17
        /*001a*/ 	.short	(.L_49 - .L_48)
.L_48:
        /*001c*/ 	.word	0x00000000
        /*0020*/ 	.short	0x0003
        /*0022*/ 	.short	0x0014
        /*0024*/ 	.byte	0x00, 0xf0, 0x11, 0x00


	//----- nvinfo : EIATTR_KPARAM_INFO
	.align		4
.L_49:
        /*0028*/ 	.byte	0x04, 0x17
        /*002a*/ 	.short	(.L_51 - .L_50)
.L_50:
        /*002c*/ 	.word	0x00000000
        /*0030*/ 	.short	0x0002
        /*0032*/ 	.short	0x0010
        /*0034*/ 	.byte	0x00, 0xf0, 0x11, 0x00


	//----- nvinfo : EIATTR_KPARAM_INFO
	.align		4
.L_51:
        /*0038*/ 	.byte	0x04, 0x17
        /*003a*/ 	.short	(.L_53 - .L_52)
.L_52:
        /*003c*/ 	.word	0x00000000
        /*0040*/ 	.short	0x0001
        /*0042*/ 	.short	0x0008
        /*0044*/ 	.byte	0x00, 0xf5, 0x21, 0x00


	//----- nvinfo : EIATTR_KPARAM_INFO
	.align		4
.L_53:
        /*0048*/ 	.byte	0x04, 0x17
        /*004a*/ 	.short	(.L_55 - .L_54)
.L_54:
        /*004c*/ 	.word	0x00000000
        /*0050*/ 	.short	0x0000
        /*0052*/ 	.short	0x0000
        /*0054*/ 	.byte	0x00, 0xf5, 0x21, 0x00


	//----- nvinfo : EIATTR_SPARSE_MMA_MASK
	.align		4
.L_55:
        /*0058*/ 	.byte	0x03, 0x50
        /*005a*/ 	.short	0x0000


	//----- nvinfo : EIATTR_MAXREG_COUNT
	.align		4
        /*005c*/ 	.byte	0x03, 0x1b
        /*005e*/ 	.short	0x00ff


	//----- nvinfo : EIATTR_MERCURY_ISA_VERSION
	.align		4
        /*0060*/ 	.byte	0x03, 0x5f
        /*0062*/ 	.short	0x0101


	//----- nvinfo : EIATTR_VRC_CTA_INIT_COUNT
	.align		4
        /*0064*/ 	.byte	0x02, 0x4a
	.zero		1
	.zero		1


	//----- nvinfo : EIATTR_EXIT_INSTR_OFFSETS
	.align		4
        /*0068*/ 	.byte	0x04, 0x1c
        /*006a*/ 	.short	(.L_57 - .L_56)


	//   ....[0]....
.L_56:
        /*006c*/ 	.word	0x000000f0


	//   ....[1]....
        /*0070*/ 	.word	0x00000590


	//   ....[2]....
        /*0074*/ 	.word	0x000007a0


	//   ....[3]....
        /*0078*/ 	.word	0x000008f0


	//   ....[4]....
        /*007c*/ 	.word	0x00000990


	//----- nvinfo : EIATTR_CBANK_PARAM_SIZE
	.align		4
.L_57:
        /*0080*/ 	.byte	0x03, 0x19
        /*0082*/ 	.short	0x001c


	//----- nvinfo : EIATTR_PARAM_CBANK
	.align		4
        /*0084*/ 	.byte	0x04, 0x0a
        /*0086*/ 	.short	(.L_59 - .L_58)
	.align		4
.L_58:
        /*0088*/ 	.word	index@(.nv.constant0._Z14rearrange_dataPdS_iii)
        /*008c*/ 	.short	0x0380
        /*008e*/ 	.short	0x001c


	//----- nvinfo : EIATTR_SW_WAR
	.align		4
.L_59:
        /*0090*/ 	.byte	0x04, 0x36
        /*0092*/ 	.short	(.L_61 - .L_60)
.L_60:
        /*0094*/ 	.word	0x00000008
.L_61:


//--------------------- .nv.info._Z14process_y_axisPdiii --------------------------
	.section	.nv.info._Z14process_y_axisPdiii,"",@"SHT_CUDA_INFO"
	.sectionflags	@""
	.align	4


	//----- nvinfo : EIATTR_CUDA_API_VERSION
	.align		4
        /*0000*/ 	.byte	0x04, 0x37
        /*0002*/ 	.short	(.L_63 - .L_62)
.L_62:
        /*0004*/ 	.word	0x00000082


	//----- nvinfo : EIATTR_KPARAM_INFO
	.align		4
.L_63:
        /*0008*/ 	.byte	0x04, 0x17
        /*000a*/ 	.short	(.L_65 - .L_64)
.L_64:
        /*000c*/ 	.word	0x00000000
        /*0010*/ 	.short	0x0003
        /*0012*/ 	.short	0x0010
        /*0014*/ 	.byte	0x00, 0xf0, 0x11, 0x00


	//----- nvinfo : EIATTR_KPARAM_INFO
	.align		4
.L_65:
        /*0018*/ 	.byte	0x04, 0x17
        /*001a*/ 	.short	(.L_67 - .L_66)
.L_66:
        /*001c*/ 	.word	0x00000000
        /*0020*/ 	.short	0x0002
        /*0022*/ 	.short	0x000c
        /*0024*/ 	.byte	0x00, 0xf0, 0x11, 0x00


	//----- nvinfo : EIATTR_KPARAM_INFO
	.align		4
.L_67:
        /*0028*/ 	.byte	0x04, 0x17
        /*002a*/ 	.short	(.L_69 - .L_68)
.L_68:
        /*002c*/ 	.word	0x00000000
        /*0030*/ 	.short	0x0001
        /*0032*/ 	.short	0x0008
        /*0034*/ 	.byte	0x00, 0xf0, 0x11, 0x00


	//----- nvinfo : EIATTR_KPARAM_INFO
	.align		4
.L_69:
        /*0038*/ 	.byte	0x04, 0x17
        /*003a*/ 	.short	(.L_71 - .L_70)
.L_70:
        /*003c*/ 	.word	0x00000000
        /*0040*/ 	.short	0x0000
        /*0042*/ 	.short	0x0000
        /*0044*/ 	.byte	0x00, 0xf5, 0x21, 0x00


	//----- nvinfo : EIATTR_SPARSE_MMA_MASK
	.align		4
.L_71:
        /*0048*/ 	.byte	0x03, 0x50
        /*004a*/ 	.short	0x0000


	//----- nvinfo : EIATTR_MAXREG_COUNT
	.align		4
        /*004c*/ 	.byte	0x03, 0x1b
        /*004e*/ 	.short	0x00ff


	//----- nvinfo : EIATTR_MERCURY_ISA_VERSION
	.align		4
        /*0050*/ 	.byte	0x03, 0x5f
        /*0052*/ 	.short	0x0101


	//----- nvinfo : EIATTR_VRC_CTA_INIT_COUNT
	.align		4
        /*0054*/ 	.byte	0x02, 0x4a
	.zero		1
	.zero		1


	//----- nvinfo : EIATTR_EXIT_INSTR_OFFSETS
	.align		4
        /*0058*/ 	.byte	0x04, 0x1c
        /*005a*/ 	.short	(.L_73 - .L_72)


	//   ....[0]....
.L_72:
        /*005c*/ 	.word	0x00000130


	//   ....[1]....
        /*0060*/ 	.word	0x00000570


	//   ....[2]....
        /*0064*/ 	.word	0x00000790


	//   ....[3]....
        /*0068*/ 	.word	0x00000910


	//   ....[4]....
        /*006c*/ 	.word	0x000009f0


	//----- nvinfo : EIATTR_CBANK_PARAM_SIZE
	.align		4
.L_73:
        /*0070*/ 	.byte	0x03, 0x19
        /*0072*/ 	.short	0x0014


	//----- nvinfo : EIATTR_PARAM_CBANK
	.align		4
        /*0074*/ 	.byte	0x04, 0x0a
        /*0076*/ 	.short	(.L_75 - .L_74)
	.align		4
.L_74:
        /*0078*/ 	.word	index@(.nv.constant0._Z14process_y_axisPdiii)
        /*007c*/ 	.short	0x0380
        /*007e*/ 	.short	0x0014


	//----- nvinfo : EIATTR_SW_WAR
	.align		4
.L_75:
        /*0080*/ 	.byte	0x04, 0x36
        /*0082*/ 	.short	(.L_77 - .L_76)
.L_76:
        /*0084*/ 	.word	0x00000008
.L_77:


//--------------------- .nv.info._Z14process_x_axisPdiii --------------------------
	.section	.nv.info._Z14process_x_axisPdiii,"",@"SHT_CUDA_INFO"
	.sectionflags	@""
	.align	4


	//----- nvinfo : EIATTR_CUDA_API_VERSION
	.align		4
        /*0000*/ 	.byte	0x04, 0x37
        /*0002*/ 	.short	(.L_79 - .L_78)
.L_78:
        /*0004*/ 	.word	0x00000082


	//----- nvinfo : EIATTR_KPARAM_INFO
	.align		4
.L_79:
        /*0008*/ 	.byte	0x04, 0x17
        /*000a*/ 	.short	(.L_81 - .L_80)
.L_80:
        /*000c*/ 	.word	0x00000000
        /*0010*/ 	.short	0x0003
        /*0012*/ 	.short	0x0010
        /*0014*/ 	.byte	0x00, 0xf0, 0x11, 0x00


	//----- nvinfo : EIATTR_KPARAM_INFO
	.align		4
.L_81:
        /*0018*/ 	.byte	0x04, 0x17
        /*001a*/ 	.short	(.L_83 - .L_82)
.L_82:
        /*001c*/ 	.word	0x00000000
        /*0020*/ 	.short	0x0002
        /*0022*/ 	.short	0x000c
        /*0024*/ 	.byte	0x00, 0xf0, 0x11, 0x00


	//----- nvinfo : EIATTR_KPARAM_INFO
	.align		4
.L_83:
        /*0028*/ 	.byte	0x04, 0x17
        /*002a*/ 	.short	(.L_85 - .L_84)
.L_84:
        /*002c*/ 	.word	0x00000000
        /*0030*/ 	.short	0x0001
        /*0032*/ 	.short	0x0008
        /*0034*/ 	.byte	0x00, 0xf0, 0x11, 0x00


	//----- nvinfo : EIATTR_KPARAM_INFO
	.align		4
.L_85:
        /*0038*/ 	.byte	0x04, 0x17
        /*003a*/ 	.short	(.L_87 - .L_86)
.L_86:
        /*003c*/ 	.word	0x00000000
        /*0040*/ 	.short	0x0000
        /*0042*/ 	.short	0x0000
        /*0044*/ 	.byte	0x00, 0xf5, 0x21, 0x00


	//----- nvinfo : EIATTR_SPARSE_MMA_MASK
	.align		4
.L_87:
        /*0048*/ 	.byte	0x03, 0x50
        /*004a*/ 	.short	0x0000


	//----- nvinfo : EIATTR_MAXREG_COUNT
	.align		4
        /*004c*/ 	.byte	0x03, 0x1b
        /*004e*/ 	.short	0x00ff


	//----- nvinfo : EIATTR_MERCURY_ISA_VERSION
	.align		4
        /*0050*/ 	.byte	0x03, 0x5f
        /*0052*/ 	.short	0x0101


	//----- nvinfo : EIATTR_VRC_CTA_INIT_COUNT
	.align		4
        /*0054*/ 	.byte	0x02, 0x4a
	.zero		1
	.zero		1


	//----- nvinfo : EIATTR_EXIT_INSTR_OFFSETS
	.align		4
        /*0058*/ 	.byte	0x04, 0x1c
        /*005a*/ 	.short	(.L_89 - .L_88)


	//   ....[0]....
.L_88:
        /*005c*/ 	.word	0x00000120


	//   ....[1]....
        /*0060*/ 	.word	0x00000550


	//   ....[2]....
        /*0064*/ 	.word	0x00000770


	//   ....[3]....
        /*0068*/ 	.word	0x000008f0


	//   ....[4]....
        /*006c*/ 	.word	0x000009d0


	//----- nvinfo : EIATTR_CBANK_PARAM_SIZE
	.align		4
.L_89:
        /*0070*/ 	.byte	0x03, 0x19
        /*0072*/ 	.short	0x0014


	//----- nvinfo : EIATTR_PARAM_CBANK
	.align		4
        /*0074*/ 	.byte	0x04, 0x0a
        /*0076*/ 	.short	(.L_91 - .L_90)
	.align		4
.L_90:
        /*0078*/ 	.word	index@(.nv.constant0._Z14process_x_axisPdiii)
        /*007c*/ 	.short	0x0380
        /*007e*/ 	.short	0x0014


	//----- nvinfo : EIATTR_SW_WAR
	.align		4
.L_91:
        /*0080*/ 	.byte	0x04, 0x36
        /*0082*/ 	.short	(.L_93 - .L_92)
.L_92:
        /*0084*/ 	.word	0x00000008
.L_93:


//--------------------- .nv.callgraph             --------------------------
	.section	.nv.callgraph,"",@"SHT_CUDA_CALLGRAPH"
	.align	4
	.sectionentsize	8
	.align		4
        /*0000*/ 	.word	0x00000000
	.align		4
        /*0004*/ 	.word	0xffffffff
	.align		4
        /*0008*/ 	.word	0x00000000
	.align		4
        /*000c*/ 	.word	0xfffffffe
	.align		4
        /*0010*/ 	.word	0x00000000
	.align		4
        /*0014*/ 	.word	0xfffffffd
	.align		4
        /*0018*/ 	.word	0x00000000
	.align		4
        /*001c*/ 	.word	0xfffffffc


//--------------------- .text._Z14process_z_axisPdiiiS_ --------------------------
	.section	.text._Z14process_z_axisPdiiiS_,"ax",@progbits
	.align	128
        .global         _Z14process_z_axisPdiiiS_
        .type           _Z14process_z_axisPdiiiS_,@function
        .size           _Z14process_z_axisPdiiiS_,(.L_x_25 - _Z14process_z_axisPdiiiS_)
        .other          _Z14process_z_axisPdiiiS_,@"STO_CUDA_ENTRY STV_DEFAULT"
_Z14process_z_axisPdiiiS_:
.text._Z14process_z_axisPdiiiS_:
[----:B------:R-:W-:Y:S01]  /*0000*/  LDC R1, c[0x0][0x37c] ;  /* 0x0000df00ff017b82 */ /* 0x000fe20000000800 */
[----:B------:R-:W0:Y:S07]  /*0010*/  S2R R0, SR_TID.Y ;  /* 0x0000000000007919 */ /* 0x000e2e0000002200 */
[----:B------:R-:W0:Y:S01]  /*0020*/  S2UR UR4, SR_CTAID.Y ;  /* 0x00000000000479c3 */ /* 0x000e220000002600 */
[----:B------:R-:W1:Y:S01]  /*0030*/  LDCU.64 UR6, c[0x0][0x358] ;  /* 0x00006b00ff0677ac */ /* 0x000e620008000a00 */
[----:B------:R-:W-:Y:S01]  /*0040*/  BSSY.RECONVERGENT B0, `(.L_x_0) ;  /* 0x000012c000007945 */ /* 0x000fe20003800200 */
[----:B------:R-:W2:Y:S01]  /*0050*/  S2R R3, SR_TID.X ;  /* 0x0000000000037919 */ /* 0x000ea20000002100 */
[----:B------:R-:W-:-:S04]  /*0060*/  CS2R R28, SRZ ;  /* 0x00000000001c7805 */ /* 0x000fc8000001ff00 */
[----:B------:R-:W0:Y:S08]  /*0070*/  LDC R2, c[0x0][0x364] ;  /* 0x0000d900ff027b82 */ /* 0x000e300000000800 */
[----:B------:R-:W3:Y:S08]  /*0080*/  LDC.64 R10, c[0x0][0x388] ;  /* 0x0000e200ff0a7b82 */ /* 0x000ef00000000a00 */
[----:B------:R-:W2:Y:S08]  /*0090*/  S2UR UR5, SR_CTAID.X ;  /* 0x00000000000579c3 */ /* 0x000eb00000002500 */
[----:B------:R-:W2:Y:S01]  /*00a0*/  LDC R4, c[0x0][0x360] ;  /* 0x0000d800ff047b82 */ /* 0x000ea20000000800 */
[----:B0-----:R-:W-:-:S07]  /*00b0*/  IMAD R6, R2, UR4, R0 ;  /* 0x0000000402067c24 */ /* 0x001fce000f8e0200 */
[----:B------:R-:W0:Y:S01]  /*00c0*/  LDC R5, c[0x0][0x390] ;  /* 0x0000e400ff057b82 */ /* 0x000e220000000800 */
[----:B---3--:R-:W-:Y:S02]  /*00d0*/  VIADD R7, R10, 0xffffffff ;  /* 0xffffffff0a077836 */ /* 0x008fe40000000000 */
[----:B------:R-:W-:-:S03]  /*00e0*/  VIADD R8, R11, 0xffffffff ;  /* 0xffffffff0b087836 */ /* 0x000fc60000000000 */
[----:B------:R-:W-:-:S04]  /*00f0*/  ISETP.GE.AND P0, PT, R6, R7, PT ;  /* 0x000000070600720c */ /* 0x000fc80003f06270 */
[----:B------:R-:W-:Y:S01]  /*0100*/  ISETP.EQ.OR P0, PT, R6, RZ, P0 ;  /* 0x000000ff0600720c */ /* 0x000fe20000702670 */
[----:B--2---:R-:W-:-:S05]  /*0110*/  IMAD R7, R4, UR5, R3 ;  /* 0x0000000504077c24 */ /* 0x004fca000f8e0203 */
[----:B------:R-:W-:-:S04]  /*0120*/  ISETP.LT.OR P0, PT, R7, 0x1, P0 ;  /* 0x000000010700780c */ /* 0x000fc80000701670 */
[----:B------:R-:W-:-:S04]  /*0130*/  ISETP.GE.OR P0, PT, R7, R8, P0 ;  /* 0x000000080700720c */ /* 0x000fc80000706670 */
[----:B0-----:R-:W-:-:S13]  /*0140*/  ISETP.LT.OR P0, PT, R5, 0x3, P0 ;  /* 0x000000030500780c */ /* 0x001fda0000701670 */
[----:B-1----:R-:W-:Y:S05]  /*0150*/  @P0 BRA `(.L_x_1) ;  /* 0x0000001000680947 */ /* 0x002fea0003800000 */
[C---:B------:R-:W-:Y:S01]  /*0160*/  VIADD R8, R5.reuse, 0xfffffffd ;  /* 0xfffffffd05087836 */ /* 0x040fe20000000000 */
[----:B------:R-:W-:Y:S01]  /*0170*/  UMOV UR4, 0x1 ;  /* 0x0000000100047882 */ /* 0x000fe20000000000 */
[----:B------:R-:W-:Y:S01]  /*0180*/  IMAD R9, R10, R11, RZ ;  /* 0x0000000b0a097224 */ /* 0x000fe200078e02ff */
[----:B------:R-:W-:Y:S02]  /*0190*/  IADD3 R20, PT, PT, R5, -0x2, RZ ;  /* 0xfffffffe05147810 */ /* 0x000fe40007ffe0ff */
[----:B------:R-:W-:Y:S02]  /*01a0*/  CS2R R28, SRZ ;  /* 0x00000000001c7805 */ /* 0x000fe4000001ff00 */
[----:B------:R-:W-:-:S13]  /*01b0*/  ISETP.GE.U32.AND P0, PT, R8, 0x7, PT ;  /* 0x000000070800780c */ /* 0x000fda0003f06070 */
[----:B------:R-:W-:Y:S05]  /*01c0*/  @!P0 BRA `(.L_x_2) ;  /* 0x0000000800348947 */ /* 0x000fea0003800000 */
[----:B------:R-:W-:Y:S01]  /*01d0*/  LOP3.LUT R22, R20, 0xfffffff8, RZ, 0xc0, !PT ;  /* 0xfffffff814167812 */ /* 0x000fe200078ec0ff */
[----:B------:R-:W-:Y:S01]  /*01e0*/  IMAD R12, R10, 0x2, R6 ;  /* 0x000000020a0c7824 */ /* 0x000fe200078e0206 */
[----:B------:R-:W-:Y:S01]  /*01f0*/  CS2R R28, SRZ ;  /* 0x00000000001c7805 */ /* 0x000fe2000001ff00 */
[-CC-:B------:R-:W-:Y:S01]  /*0200*/  IMAD R8, R6, R11.reuse, R7.reuse ;  /* 0x0000000b06087224 */ /* 0x180fe200078e0207 */
[----:B------:R-:W-:Y:S01]  /*0210*/  UMOV UR4, URZ ;  /* 0x000000ff00047c82 */ /* 0x000fe20008000000 */
[----:B------:R-:W-:Y:S02]  /*0220*/  IMAD R21, R12, R11, R7 ;  /* 0x0000000b0c157224 */ /* 0x000fe400078e0207 */
[----:B------:R-:W-:-:S07]  /*0230*/  IMAD.MOV R22, RZ, RZ, -R22 ;  /* 0x000000ffff167224 */ /* 0x000fce00078e0a16 */
.L_x_3:
[----:B------:R-:W0:Y:S02]  /*0240*/  LDC.64 R12, c[0x0][0x380] ;  /* 0x0000e000ff0c7b82 */ /* 0x000e240000000a00 */
[----:B0-----:R-:W-:-:S04]  /*0250*/  IMAD.WIDE R16, R8, 0x8, R12 ;  /* 0x0000000808107825 */ /* 0x001fc800078e020c */
[----:B------:R-:W-:Y:S01]  /*0260*/  IMAD.WIDE R12, R21, 0x8, R12 ;  /* 0x00000008150c7825 */ /* 0x000fe200078e020c */
[----:B------:R0:W2:Y:S04]  /*0270*/  LDG.E.64 R14, desc[UR6][R16.64] ;  /* 0x00000006100e7981 */ /* 0x0000a8000c1e1b00 */
[----:B------:R-:W2:Y:S01]  /*0280*/  LDG.E.64 R24, desc[UR6][R12.64] ;  /* 0x000000060c187981 */ /* 0x000ea2000c1e1b00 */
[----:B0-----:R-:W-:-:S05]  /*0290*/  IMAD.WIDE R16, R9, 0x8, R16 ;  /* 0x0000000809107825 */ /* 0x001fca00078e0210 */
[----:B------:R-:W3:Y:S01]  /*02a0*/  LDG.E.64 R26, desc[UR6][R16.64] ;  /* 0x00000006101a7981 */ /* 0x000ee2000c1e1b00 */
[----:B--2---:R-:W-:Y:S01]  /*02b0*/  DADD R24, R14, R24 ;  /* 0x000000000e187229 */ /* 0x004fe20000000018 */
[----:B------:R-:W-:-:S07]  /*02c0*/  IMAD.WIDE R14, R9, 0x8, R12 ;  /* 0x00000008090e7825 */ /* 0x000fce00078e020c */
[----:B------:R-:W-:-:S07]  /*02d0*/  DMUL R24, R24, 0.5 ;  /* 0x3fe0000018187828 */ /* 0x000fce0000000000 */
[----:B------:R0:W-:Y:S04]  /*02e0*/  STG.E.64 desc[UR6][R16.64], R24 ;  /* 0x0000001810007986 */ /* 0x0001e8000c101b06 */
[----:B------:R-:W2:Y:S01]  /*02f0*/  LDG.E.64 R18, desc[UR6][R14.64] ;  /* 0x000000060e127981 */ /* 0x000ea2000c1e1b00 */
[----:B---3--:R-:W-:Y:S01]  /*0300*/  DADD R26, -R24, R26 ;  /* 0x00000000181a7229 */ /* 0x008fe2000000011a */
[----:B------:R-:W-:-:S07]  /*0310*/  MOV R30, R28 ;  /* 0x0000001c001e7202 */ /* 0x000fce0000000f00 */
[----:B------:R-:W-:Y:S01]  /*0320*/  DSETP.MAX.AND P0, P1, |R26|, R28, PT ;  /* 0x0000001c1a00722a */ /* 0x000fe2000390f200 */
[----:B0-----:R-:W-:Y:S02]  /*0330*/  IMAD.MOV.U32 R17, RZ, RZ, R29 ;  /* 0x000000ffff117224 */ /* 0x001fe400078e001d */
[----:B------:R0:W3:Y:S01]  /*0340*/  LDG.E.64 R28, desc[UR6][R12.64] ;  /* 0x000000060c1c7981 */ /* 0x0000e2000c1e1b00 */
[----:B--2---:R-:W-:-:S08]  /*0350*/  DADD R24, R24, R18 ;  /* 0x0000000018187229 */ /* 0x004fd00000000012 */
[----:B------:R-:W-:-:S07]  /*0360*/  DMUL R24, R24, 0.5 ;  /* 0x3fe0000018187828 */ /* 0x000fce0000000000 */
[----:B------:R0:W-:Y:S02]  /*0370*/  STG.E.64 desc[UR6][R12.64], R24 ;  /* 0x000000180c007986 */ /* 0x0001e4000c101b06 */
[----:B0-----:R-:W-:-:S05]  /*0380*/  IMAD.WIDE R12, R9, 0x8, R14 ;  /* 0x00000008090c7825 */ /* 0x001fca00078e020e */
[----:B------:R-:W2:Y:S01]  /*0390*/  LDG.E.64 R18, desc[UR6][R12.64] ;  /* 0x000000060c127981 */ /* 0x000ea2000c1e1b00 */
[----:B------:R-:W-:Y:S01]  /*03a0*/  IMAD.MOV.U32 R16, RZ, RZ, R27 ;  /* 0x000000ffff107224 */ /* 0x000fe200078e001b */
[----:B---3--:R-:W-:Y:S01]  /*03b0*/  DADD R28, -R24, R28 ;  /* 0x00000000181c7229 */ /* 0x008fe2000000011c */
[----:B------:R-:W-:-:S03]  /*03c0*/  IMAD.MOV.U32 R31, RZ, RZ, R26 ;  /* 0x000000ffff1f7224 */ /* 0x000fc600078e001a */
[----:B------:R-:W-:Y:S02]  /*03d0*/  FSEL R16, |R16|, R17, P0 ;  /* 0x0000001110107208 */ /* 0x000fe40000000200 */
[----:B------:R-:W-:Y:S02]  /*03e0*/  @P1 LOP3.LUT R16, R17, 0x80000, RZ, 0xfc, !PT ;  /* 0x0008000011101812 */ /* 0x000fe400078efcff */
[----:B------:R-:W-:-:S03]  /*03f0*/  SEL R30, R31, R30, P0 ;  /* 0x0000001e1f1e7207 */ /* 0x000fc60000000000 */
[----:B------:R-:W-:Y:S02]  /*0400*/  IMAD.MOV.U32 R31, RZ, RZ, R16 ;  /* 0x000000ffff1f7224 */ /* 0x000fe400078e0010 */
[----:B------:R-:W-:Y:S02]  /*0410*/  IMAD.MOV.U32 R27, RZ, RZ, R28 ;  /* 0x000000ffff1b7224 */ /* 0x000fe400078e001c */
[----:B------:R-:W-:Y:S02]  /*0420*/  IMAD.MOV.U32 R17, RZ, RZ, R29 ;  /* 0x000000ffff117224 */ /* 0x000fe400078e001d */
[----:B------:R-:W-:Y:S01]  /*0430*/  DSETP.MAX.AND P0, P1, R30, |R28|, PT ;  /* 0x4000001c1e00722a */ /* 0x000fe2000390f000 */
[----:B------:R0:W3:Y:S01]  /*0440*/  LDG.E.64 R28, desc[UR6][R14.64] ;  /* 0x000000060e1c7981 */ /* 0x0000e2000c1e1b00 */
[----:B--2---:R-:W-:-:S08]  /*0450*/  DADD R24, R24, R18 ;  /* 0x0000000018187229 */ /* 0x004fd00000000012 */
[----:B------:R-:W-:-:S07]  /*0460*/  DMUL R24, R24, 0.5 ;  /* 0x3fe0000018187828 */ /* 0x000fce0000000000 */
[----:B------:R0:W-:Y:S02]  /*0470*/  STG.E.64 desc[UR6][R14.64], R24 ;  /* 0x000000180e007986 */ /* 0x0001e4000c101b06 */
[----:B0-----:R-:W-:-:S05]  /*0480*/  IMAD.WIDE R14, R9, 0x8, R12 ;  /* 0x00000008090e7825 */ /* 0x001fca00078e020c */
[----:B------:R-:W2:Y:S01]  /*0490*/  LDG.E.64 R18, desc[UR6][R14.64] ;  /* 0x000000060e127981 */ /* 0x000ea2000c1e1b00 */
[----:B------:R-:W-:Y:S01]  /*04a0*/  IMAD.MOV.U32 R16, RZ, RZ, R31 ;  /* 0x000000ffff107224 */ /* 0x000fe200078e001f */
[----:B------:R-:W-:Y:S01]  /*04b0*/  MOV R26, R30 ;  /* 0x0000001e001a7202 */ /* 0x000fe20000000f00 */
[----:B---3--:R-:W-:-:S03]  /*04c0*/  DADD R28, -R24, R28 ;  /* 0x00000000181c7229 */ /* 0x008fc6000000011c */
[----:B------:R-:W-:Y:S02]  /*04d0*/  FSEL R16, R16, |R17|, P0 ;  /* 0x4000001110107208 */ /* 0x000fe40000000000 */
[----:B------:R-:W-:Y:S02]  /*04e0*/  @P1 LOP3.LUT R16, R17, 0x80000, RZ, 0xfc, !PT ;  /* 0x0008000011101812 */ /* 0x000fe400078efcff */
[----:B------:R-:W-:Y:S02]  /*04f0*/  SEL R26, R26, R27, P0 ;  /* 0x0000001b1a1a7207 */ /* 0x000fe40000000000 */
[----:B------:R-:W-:-:S06]  /*0500*/  MOV R27, R16 ;  /* 0x00000010001b7202 */ /* 0x000fcc0000000f00 */
[----:B------:R-:W-:Y:S01]  /*0510*/  DSETP.MAX.AND P0, P1, R26, |R28|, PT ;  /* 0x4000001c1a00722a */ /* 0x000fe2000390f000 */
[----:B------:R-:W-:Y:S01]  /*0520*/  IMAD.MOV.U32 R23, RZ, RZ, R26 ;  /* 0x000000ffff177224 */ /* 0x000fe200078e001a */
[----:B------:R-:W-:Y:S01]  /*0530*/  MOV R16, R29 ;  /* 0x0000001d00107202 */ /* 0x000fe20000000f00 */
[----:B------:R-:W-:Y:S02]  /*0540*/  IMAD.MOV.U32 R26, RZ, RZ, R28 ;  /* 0x000000ffff1a7224 */ /* 0x000fe400078e001c */
[----:B------:R-:W-:Y:S01]  /*0550*/  IMAD.MOV.U32 R17, RZ, RZ, R27 ;  /* 0x000000ffff117224 */ /* 0x000fe200078e001b */
[----:B------:R0:W3:Y:S01]  /*0560*/  LDG.E.64 R28, desc[UR6][R12.64] ;  /* 0x000000060c1c7981 */ /* 0x0000e2000c1e1b00 */
[----:B--2---:R-:W-:-:S08]  /*0570*/  DADD R24, R24, R18 ;  /* 0x0000000018187229 */ /* 0x004fd00000000012 */
[----:B------:R-:W-:Y:S01]  /*0580*/  DMUL R24, R24, 0.5 ;  /* 0x3fe0000018187828 */ /* 0x000fe20000000000 */
[----:B------:R-:W-:-:S06]  /*0590*/  FSEL R19, R17, |R16|, P0 ;  /* 0x4000001011137208 */ /* 0x000fcc0000000000 */
[----:B------:R0:W-:Y:S01]  /*05a0*/  STG.E.64 desc[UR6][R12.64], R24 ;  /* 0x000000180c007986 */ /* 0x0001e2000c101b06 */
[----:B------:R-:W-:Y:S01]  /*05b0*/  @P1 LOP3.LUT R19, R16, 0x80000, RZ, 0xfc, !PT ;  /* 0x0008000010131812 */ /* 0x000fe200078efcff */
[----:B0-----:R-:W-:-:S05]  /*05c0*/  IMAD.WIDE R12, R9, 0x8, R14 ;  /* 0x00000008090c7825 */ /* 0x001fca00078e020e */
[----:B------:R-:W2:Y:S01]  /*05d0*/  LDG.E.64 R16, desc[UR6][R12.64] ;  /* 0x000000060c107981 */ /* 0x000ea2000c1e1b00 */
[----:B---3--:R-:W-:Y:S01]  /*05e0*/  DADD R28, -R24, R28 ;  /* 0x00000000181c7229 */ /* 0x008fe2000000011c */
[----:B------:R-:W-:-:S05]  /*05f0*/  SEL R18, R23, R26, P0 ;  /* 0x0000001a17127207 */ /* 0x000fca0000000000 */
[----:B------:R-:W-:Y:S02]  /*0600*/  IMAD.MOV.U32 R26, RZ, RZ, R18 ;  /* 0x000000ffff1a7224 */ /* 0x000fe400078e0012 */
[----:B------:R-:W-:Y:S02]  /*0610*/  DSETP.MAX.AND P0, P1, R18, |R28|, PT ;  /* 0x4000001c1200722a */ /* 0x000fe4000390f000 */
[----:B------:R-:W-:Y:S02]  /*0620*/  IMAD.MOV.U32 R18, RZ, RZ, R28 ;  /* 0x000000ffff127224 */ /* 0x000fe400078e001c */
[----:B------:R-:W-:-:S03]  /*0630*/  IMAD.MOV.U32 R23, RZ, RZ, R19 ;  /* 0x000000ffff177224 */ /* 0x000fc600078e0013 */
[----:B------:R-:W-:Y:S01]  /*0640*/  SEL R26, R26, R18, P0 ;  /* 0x000000121a1a7207 */ /* 0x000fe20000000000 */
[----:B------:R-:W-:Y:S01]  /*0650*/  IMAD.WIDE R18, R9, 0x8, R12 ;  /* 0x0000000809127825 */ /* 0x000fe200078e020c */
[----:B--2---:R-:W-:Y:S01]  /*0660*/  DADD R16, R24, R16 ;  /* 0x0000000018107229 */ /* 0x004fe20000000010 */
[----:B------:R-:W2:Y:S07]  /*0670*/  LDG.E.64 R24, desc[UR6][R14.64] ;  /* 0x000000060e187981 */ /* 0x000eae000c1e1b00 */
[----:B------:R-:W-:-:S07]  /*0680*/  DMUL R16, R16, 0.5 ;  /* 0x3fe0000010107828 */ /* 0x000fce0000000000 */
[----:B------:R0:W-:Y:S04]  /*0690*/  STG.E.64 desc[UR6][R14.64], R16 ;  /* 0x000000100e007986 */ /* 0x0001e8000c101b06 */
[----:B0-----:R-:W3:Y:S01]  /*06a0*/  LDG.E.64 R14, desc[UR6][R18.64] ;  /* 0x00000006120e7981 */ /* 0x001ee2000c1e1b00 */
[----:B------:R-:W-:-:S04]  /*06b0*/  MOV R27, R29 ;  /* 0x0000001d001b7202 */ /* 0x000fc80000000f00 */
[----:B------:R-:W-:Y:S02]  /*06c0*/  FSEL R23, R23, |R27|, P0 ;  /* 0x4000001b17177208 */ /* 0x000fe40000000000 */
[----:B------:R-:W-:-:S05]  /*06d0*/  @P1 LOP3.LUT R23, R27, 0x80000, RZ, 0xfc, !PT ;  /* 0x000800001b171812 */ /* 0x000fca00078efcff */
[----:B------:R-:W-:Y:S02]  /*06e0*/  IMAD.MOV.U32 R27, RZ, RZ, R23 ;  /* 0x000000ffff1b7224 */ /* 0x000fe400078e0017 */
[----:B------:R-:W-:Y:S02]  /*06f0*/  IMAD.MOV.U32 R28, RZ, RZ, R26 ;  /* 0x000000ffff1c7224 */ /* 0x000fe400078e001a */
[----:B------:R-:W-:Y:S01]  /*0700*/  IMAD.MOV.U32 R23, RZ, RZ, R27 ;  /* 0x000000ffff177224 */ /* 0x000fe200078e001b */
[----:B--2---:R-:W-:-:S08]  /*0710*/  DADD R24, -R16, R24 ;  /* 0x0000000010187229 */ /* 0x004fd00000000118 */
[----:B------:R-:W-:Y:S01]  /*0720*/  DSETP.MAX.AND P0, P1, R26, |R24|, PT ;  /* 0x400000181a00722a */ /* 0x000fe2000390f000 */
[----:B------:R-:W2:Y:S01]  /*0730*/  LDG.E.64 R26, desc[UR6][R12.64] ;  /* 0x000000060c1a7981 */ /* 0x000ea2000c1e1b00 */
[----:B---3--:R-:W-:Y:S01]  /*0740*/  DADD R16, R16, R14 ;  /* 0x0000000010107229 */ /* 0x008fe2000000000e */
[----:B------:R-:W-:-:S07]  /*0750*/  IMAD.WIDE R14, R9, 0x8, R18 ;  /* 0x00000008090e7825 */ /* 0x000fce00078e0212 */
[----:B------:R-:W-:-:S07]  /*0760*/  DMUL R16, R16, 0.5 ;  /* 0x3fe0000010107828 */ /* 0x000fce0000000000 */
[----:B------:R0:W-:Y:S04]  /*0770*/  STG.E.64 desc[UR6][R12.64], R16 ;  /* 0x000000100c007986 */ /* 0x0001e8000c101b06 */
[----:B0-----:R-:W3:Y:S01]  /*0780*/  LDG.E.64 R12, desc[UR6][R14.64] ;  /* 0x000000060e0c7981 */ /* 0x001ee2000c1e1b00 */
[----:B------:R-:W-:Y:S01]  /*0790*/  MOV R29, R24 ;  /* 0x00000018001d7202 */ /* 0x000fe20000000f00 */
[----:B------:R-:W-:-:S05]  /*07a0*/  IMAD.MOV.U32 R24, RZ, RZ, R25 ;  /* 0x000000ffff187224 */ /* 0x000fca00078e0019 */
[----:B------:R-:W-:Y:S02]  /*07b0*/  FSEL R23, R23, |R24|, P0 ;  /* 0x4000001817177208 */ /* 0x000fe40000000000 */
[----:B------:R-:W-:Y:S02]  /*07c0*/  @P1 LOP3.LUT R23, R24, 0x80000, RZ, 0xfc, !PT ;  /* 0x0008000018171812 */ /* 0x000fe400078efcff */
[----:B------:R-:W-:-:S03]  /*07d0*/  SEL R28, R28, R29, P0 ;  /* 0x0000001d1c1c7207 */ /* 0x000fc60000000000 */
[----:B------:R-:W-:Y:S02]  /*07e0*/  IMAD.MOV.U32 R29, RZ, RZ, R23 ;  /* 0x000000ffff1d7224 */ /* 0x000fe400078e0017 */
[----:B------:R-:W-:-:S03]  /*07f0*/  IMAD.MOV.U32 R23, RZ, RZ, R28 ;  /* 0x000000ffff177224 */ /* 0x000fc600078e001c */
[----:B------:R-:W-:Y:S01]  /*0800*/  MOV R24, R29 ;  /* 0x0000001d00187202 */ /* 0x000fe20000000f00 */
[----:B--2---:R-:W-:-:S08]  /*0810*/  DADD R26, -R16, R26 ;  /* 0x00000000101a7229 */ /* 0x004fd0000000011a */
[----:B------:R-:W-:Y:S02]  /*0820*/  DSETP.MAX.AND P0, P1, R28, |R26|, PT ;  /* 0x4000001a1c00722a */ /* 0x000fe4000390f000 */
[----:B---3--:R-:W-:Y:S01]  /*0830*/  DADD R16, R16, R12 ;  /* 0x0000000010107229 */ /* 0x008fe2000000000c */
[----:B------:R0:W2:Y:S07]  /*0840*/  LDG.E.64 R12, desc[UR6][R18.64] ;  /* 0x00000006120c7981 */ /* 0x0000ae000c1e1b00 */
[----:B------:R-:W-:-:S07]  /*0850*/  DMUL R16, R16, 0.5 ;  /* 0x3fe0000010107828 */ /* 0x000fce0000000000 */
[----:B------:R0:W-:Y:S04]  /*0860*/  STG.E.64 desc[UR6][R18.64], R16 ;  /* 0x0000001012007986 */ /* 0x0001e8000c101b06 */
[----:B------:R-:W3:Y:S01]  /*0870*/  LDG.E.64 R28, desc[UR6][R14.64] ;  /* 0x000000060e1c7981 */ /* 0x000ee2000c1e1b00 */
[----:B0-----:R-:W-:-:S06]  /*0880*/  IMAD.WIDE R18, R9, 0x8, R14 ;  /* 0x0000000809127825 */ /* 0x001fcc00078e020e */
[----:B------:R-:W4:Y:S01]  /*0890*/  LDG.E.64 R18, desc[UR6][R18.64] ;  /* 0x0000000612127981 */ /* 0x000f22000c1e1b00 */
[----:B------:R-:W-:Y:S02]  /*08a0*/  IMAD.MOV.U32 R25, RZ, RZ, R26 ;  /* 0x000000ffff197224 */ /* 0x000fe400078e001a */
[----:B------:R-:W-:-:S05]  /*08b0*/  IMAD.MOV.U32 R26, RZ, RZ, R27 ;  /* 0x000000ffff1a7224 */ /* 0x000fca00078e001b */
[----:B------:R-:W-:Y:S02]  /*08c0*/  FSEL R27, R24, |R26|, P0 ;  /* 0x4000001a181b7208 */ /* 0x000fe40000000000 */
[----:B------:R-:W-:Y:S02]  /*08d0*/  @P1 LOP3.LUT R27, R26, 0x80000, RZ, 0xfc, !PT ;  /* 0x000800001a1b1812 */ /* 0x000fe400078efcff */
[----:B------:R-:W-:-:S03]  /*08e0*/  SEL R24, R23, R25, P0 ;  /* 0x0000001917187207 */ /* 0x000fc60000000000 */
[----:B------:R-:W-:Y:S01]  /*08f0*/  IMAD.MOV.U32 R25, RZ, RZ, R27 ;  /* 0x000000ffff197224 */ /* 0x000fe200078e001b */
[----:B------:R-:W-:Y:S01]  /*0900*/  IADD3 R22, PT, PT, R22, 0x8, RZ ;  /* 0x0000000816167810 */ /* 0x000fe20007ffe0ff */
[----:B------:R-:W-:Y:S01]  /*0910*/  UIADD3 UR4, UPT, UPT, UR4, 0x8, URZ ;  /* 0x0000000804047890 */ /* 0x000fe2000fffe0ff */
[C---:B------:R-:W-:Y:S02]  /*0920*/  IMAD R8, R9.reuse, 0x8, R8 ;  /* 0x0000000809087824 */ /* 0x040fe400078e0208 */
[----:B------:R-:W-:Y:S01]  /*0930*/  IMAD R21, R9, 0x8, R21 ;  /* 0x0000000809157824 */ /* 0x000fe200078e0215 */
[----:B--2---:R-:W-:-:S08]  /*0940*/  DADD R12, -R16, R12 ;  /* 0x00000000100c7229 */ /* 0x004fd0000000010c */
[----:B------:R-:W-:-:S06]  /*0950*/  DSETP.MAX.AND P0, P1, R24, |R12|, PT ;  /* 0x4000000c1800722a */ /* 0x000fcc000390f000 */
[----:B------:R-:W-:Y:S01]  /*0960*/  FSEL R25, R25, |R13|, P0 ;  /* 0x4000000d19197208 */ /* 0x000fe20000000000 */
[----:B----4-:R-:W-:-:S07]  /*0970*/  DADD R18, R16, R18 ;  /* 0x0000000010127229 */ /* 0x010fce0000000012 */
[----:B------:R-:W-:Y:S01]  /*0980*/  @P1 LOP3.LUT R25, R13, 0x80000, RZ, 0xfc, !PT ;  /* 0x000800000d191812 */ /* 0x000fe200078efcff */
[----:B------:R-:W-:Y:S01]  /*0990*/  IMAD.MOV.U32 R17, RZ, RZ, R12 ;  /* 0x000000ffff117224 */ /* 0x000fe200078e000c */
[----:B------:R-:W-:Y:S01]  /*09a0*/  DMUL R18, R18, 0.5 ;  /* 0x3fe0000012127828 */ /* 0x000fe20000000000 */
[----:B------:R-:W-:Y:S02]  /*09b0*/  MOV R16, R24 ;  /* 0x0000001800107202 */ /* 0x000fe40000000f00 */
[----:B------:R-:W-:Y:S02]  /*09c0*/  IMAD.MOV.U32 R13, RZ, RZ, R25 ;  /* 0x000000ffff0d7224 */ /* 0x000fe400078e0019 */
[----:B------:R-:W-:-:S03]  /*09d0*/  SEL R12, R16, R17, P0 ;  /* 0x00000011100c7207 */ /* 0x000fc60000000000 */
[----:B---3--:R-:W-:Y:S01]  /*09e0*/  DADD R28, -R18, R28 ;  /* 0x00000000121c7229 */ /* 0x008fe2000000011c */
[----:B------:R0:W-:Y:S01]  /*09f0*/  STG.E.64 desc[UR6][R14.64], R18 ;  /* 0x000000120e007986 */ /* 0x0001e2000c101b06 */
[----:B------:R-:W-:-:S06]  /*0a00*/  ISETP.NE.AND P0, PT, R22, RZ, PT ;  /* 0x000000ff1600720c */ /* 0x000fcc0003f05270 */
[----:B------:R-:W-:Y:S01]  /*0a10*/  DSETP.MAX.AND P1, P2, R12, |R28|, PT ;  /* 0x4000001c0c00722a */ /* 0x000fe20003a2f000 */
[----:B------:R-:W-:Y:S02]  /*0a20*/  IMAD.MOV.U32 R16, RZ, RZ, R12 ;  /* 0x000000ffff107224 */ /* 0x000fe400078e000c */
[----:B------:R-:W-:-:S03]  /*0a30*/  IMAD.MOV.U32 R17, RZ, RZ, R28 ;  /* 0x000000ffff117224 */ /* 0x000fc600078e001c */
[----:B------:R-:W-:Y:S02]  /*0a40*/  FSEL R13, R13, |R29|, P1 ;  /* 0x4000001d0d0d7208 */ /* 0x000fe40000800000 */
[----:B------:R-:W-:-:S06]  /*0a50*/  SEL R28, R16, R17, P1 ;  /* 0x00000011101c7207 */ /* 0x000fcc0000800000 */
[----:B------:R-:W-:-:S04]  /*0a60*/  @P2 LOP3.LUT R13, R29, 0x80000, RZ, 0xfc, !PT ;  /* 0x000800001d0d2812 */ /* 0x000fc800078efcff */
[----:B------:R-:W-:Y:S01]  /*0a70*/  MOV R29, R13 ;  /* 0x0000000d001d7202 */ /* 0x000fe20000000f00 */
[----:B0-----:R-:W-:Y:S06]  /*0a80*/  @P0 BRA `(.L_x_3) ;  /* 0xfffffff400ec0947 */ /* 0x001fec000383ffff */
[----:B------:R-:W-:-:S12]  /*0a90*/  UIADD3 UR4, UPT, UPT, UR4, 0x1, URZ ;  /* 0x0000000104047890 */ /* 0x000fd8000fffe0ff */
.L_x_2:
[----:B------:R-:W-:-:S13]  /*0aa0*/  LOP3.LUT P0, R12, R20, 0x7, RZ, 0xc0, !PT ;  /* 0x00000007140c7812 */ /* 0x000fda000780c0ff */
[----:B------:R-:W-:Y:S05]  /*0ab0*/  @!P0 BRA `(.L_x_1) ;  /* 0x0000000800108947 */ /* 0x000fea0003800000 */
[----:B------:R-:W-:Y:S02]  /*0ac0*/  ISETP.GE.U32.AND P1, PT, R12, 0x4, PT ;  /* 0x000000040c00780c */ /* 0x000fe40003f26070 */
[----:B------:R-:W-:-:S04]  /*0ad0*/  LOP3.LUT R8, R20, 0x3, RZ, 0xc0, !PT ;  /* 0x0000000314087812 */ /* 0x000fc800078ec0ff */
[----:B------:R-:W-:-:S07]  /*0ae0*/  ISETP.NE.AND P0, PT, R8, RZ, PT ;  /* 0x000000ff0800720c */ /* 0x000fce0003f05270 */
[----:B------:R-:W-:Y:S06]  /*0af0*/  @!P1 BRA `(.L_x_4) ;  /* 0x0000000400009947 */ /* 0x000fec0003800000 */
[----:B------:R-:W0:Y:S01]  /*0b00*/  LDC.64 R14, c[0x0][0x380] ;  /* 0x0000e000ff0e7b82 */ /* 0x000e220000000a00 */
[----:B------:R-:W-:-:S04]  /*0b10*/  IMAD R12, R10, UR4, R6 ;  /* 0x000000040a0c7c24 */ /* 0x000fc8000f8e0206 */
[----:B------:R-:W-:-:S04]  /*0b20*/  IMAD R12, R12, R11, R7 ;  /* 0x0000000b0c0c7224 */ /* 0x000fc800078e0207 */
[----:B------:R-:W-:Y:S02]  /*0b30*/  IMAD.IADD R13, R12, 0x1, -R9 ;  /* 0x000000010c0d7824 */ /* 0x000fe400078e0a09 */
[----:B------:R-:W-:Y:S02]  /*0b40*/  IMAD.IADD R17, R9, 0x1, R12 ;  /* 0x0000000109117824 */ /* 0x000fe400078e020c */
        /* <DEDUP_REMOVED lines=11> */
[C---:B---3--:R-:W-:Y:S01]  /*0c00*/  DADD R22, -R20.reuse, R22 ;  /* 0x0000000014167229 */ /* 0x048fe20000000116 */
[----:B0-----:R-:W-:Y:S01]  /*0c10*/  IMAD.WIDE R12, R9, 0x8, R18 ;  /* 0x00000008090c7825 */ /* 0x001fe200078e0212 */
[----:B--2---:R-:W-:Y:S01]  /*0c20*/  DADD R16, R20, R16 ;  /* 0x0000000014107229 */ /* 0x004fe20000000010 */
[----:B------:R-:W2:Y:S07]  /*0c30*/  LDG.E.64 R20, desc[UR6][R14.64] ;  /* 0x000000060e147981 */ /* 0x000eae000c1e1b00 */
[----:B------:R-:W-:-:S07]  /*0c40*/  DMUL R16, R16, 0.5 ;  /* 0x3fe0000010107828 */ /* 0x000fce0000000000 */
[----:B------:R0:W-:Y:S04]  /*0c50*/  STG.E.64 desc[UR6][R14.64], R16 ;  /* 0x000000100e007986 */ /* 0x0001e8000c101b06 */
[----:B0-----:R-:W3:Y:S01]  /*0c60*/  LDG.E.64 R14, desc[UR6][R12.64] ;  /* 0x000000060c0e7981 */ /* 0x001ee2000c1e1b00 */
[----:B------:R-:W-:Y:S01]  /*0c70*/  DSETP.MAX.AND P1, P2, R28, |R22|, PT ;  /* 0x400000161c00722a */ /* 0x000fe20003a2f000 */
[----:B------:R-:W-:Y:S01]  /*0c80*/  MOV R27, R22 ;  /* 0x00000016001b7202 */ /* 0x000fe20000000f00 */
[----:B------:R-:W-:Y:S01]  /*0c90*/  IMAD.MOV.U32 R26, RZ, RZ, R23 ;  /* 0x000000ffff1a7224 */ /* 0x000fe200078e0017 */
[C---:B--2---:R-:W-:Y:S02]  /*0ca0*/  DADD R20, -R16.reuse, R20 ;  /* 0x0000000010147229 */ /* 0x044fe40000000114 */
[----:B---3--:R-:W-:Y:S01]  /*0cb0*/  DADD R14, R16, R14 ;  /* 0x00000000100e7229 */ /* 0x008fe2000000000e */
[----:B------:R0:W2:Y:S07]  /*0cc0*/  LDG.E.64 R16, desc[UR6][R18.64] ;  /* 0x0000000612107981 */ /* 0x0000ae000c1e1b00 */
[----:B------:R-:W-:-:S07]  /*0cd0*/  DMUL R14, R14, 0.5 ;  /* 0x3fe000000e0e7828 */ /* 0x000fce0000000000 */
[----:B------:R0:W-:Y:S04]  /*0ce0*/  STG.E.64 desc[UR6][R18.64], R14 ;  /* 0x0000000e12007986 */ /* 0x0001e8000c101b06 */
[----:B------:R-:W3:Y:S01]  /*0cf0*/  LDG.E.64 R22, desc[UR6][R12.64] ;  /* 0x000000060c167981 */ /* 0x000ee2000c1e1b00 */
[----:B0-----:R-:W-:-:S06]  /*0d00*/  IMAD.WIDE R18, R9, 0x8, R12 ;  /* 0x0000000809127825 */ /* 0x001fcc00078e020c */
[----:B------:R-:W4:Y:S01]  /*0d10*/  LDG.E.64 R18, desc[UR6][R18.64] ;  /* 0x0000000612127981 */ /* 0x000f22000c1e1b00 */
[----:B------:R-:W-:Y:S01]  /*0d20*/  IMAD.MOV.U32 R25, RZ, RZ, R29 ;  /* 0x000000ffff197224 */ /* 0x000fe200078e001d */
[----:B------:R-:W-:-:S04]  /*0d30*/  SEL R24, R28, R27, P1 ;  /* 0x0000001b1c187207 */ /* 0x000fc80000800000 */
[----:B------:R-:W-:Y:S02]  /*0d40*/  FSEL R25, R25, |R26|, P1 ;  /* 0x4000001a19197208 */ /* 0x000fe40000800000 */
[----:B------:R-:W-:-:S06]  /*0d50*/  @P2 LOP3.LUT R25, R26, 0x80000, RZ, 0xfc, !PT ;  /* 0x000800001a192812 */ /* 0x000fcc00078efcff */
[----:B------:R-:W-:Y:S01]  /*0d60*/  DSETP.MAX.AND P1, P2, R24, |R20|, PT ;  /* 0x400000141800722a */ /* 0x000fe20003a2f000 */
[----:B------:R-:W-:Y:S02]  /*0d70*/  IMAD.MOV.U32 R26, RZ, RZ, R24 ;  /* 0x000000ffff1a7224 */ /* 0x000fe400078e0018 */
[----:B------:R-:W-:-:S03]  /*0d80*/  IMAD.MOV.U32 R27, RZ, RZ, R20 ;  /* 0x000000ffff1b7224 */ /* 0x000fc600078e0014 */
[----:B------:R-:W-:Y:S02]  /*0d90*/  FSEL R25, R25, |R21|, P1 ;  /* 0x4000001519197208 */ /* 0x000fe40000800000 */
[----:B------:R-:W-:-:S06]  /*0da0*/  SEL R20, R26, R27, P1 ;  /* 0x0000001b1a147207 */ /* 0x000fcc0000800000 */
[----:B------:R-:W-:-:S04]  /*0db0*/  @P2 LOP3.LUT R25, R21, 0x80000, RZ, 0xfc, !PT ;  /* 0x0008000015192812 */ /* 0x000fc800078efcff */
[----:B------:R-:W-:Y:S01]  /*0dc0*/  MOV R21, R25 ;  /* 0x0000001900157202 */ /* 0x000fe20000000f00 */
[----:B------:R-:W-:Y:S01]  /*0dd0*/  UIADD3 UR4, UPT, UPT, UR4, 0x4, URZ ;  /* 0x0000000404047890 */ /* 0x000fe2000fffe0ff */
[----:B--2---:R-:W-:-:S08]  /*0de0*/  DADD R16, -R14, R16 ;  /* 0x000000000e107229 */ /* 0x004fd00000000110 */
[----:B------:R-:W-:Y:S02]  /*0df0*/  DSETP.MAX.AND P1, P2, R20, |R16|, PT ;  /* 0x400000101400722a */ /* 0x000fe40003a2f000 */
[----:B----4-:R-:W-:Y:S01]  /*0e00*/  DADD R14, R14, R18 ;  /* 0x000000000e0e7229 */ /* 0x010fe20000000012 */
[----:B------:R-:W-:Y:S02]  /*0e10*/  IMAD.MOV.U32 R18, RZ, RZ, R20 ;  /* 0x000000ffff127224 */ /* 0x000fe400078e0014 */
[----:B------:R-:W-:-:S05]  /*0e20*/  IMAD.MOV.U32 R20, RZ, RZ, R17 ;  /* 0x000000ffff147224 */ /* 0x000fca00078e0011 */
[----:B------:R-:W-:Y:S01]  /*0e30*/  DMUL R14, R14, 0.5 ;  /* 0x3fe000000e0e7828 */ /* 0x000fe20000000000 */
[----:B------:R-:W-:-:S03]  /*0e40*/  FSEL R21, R21, |R20|, P1 ;  /* 0x4000001415157208 */ /* 0x000fc60000800000 */
[----:B------:R-:W-:Y:S02]  /*0e50*/  @P2 LOP3.LUT R21, R20, 0x80000, RZ, 0xfc, !PT ;  /* 0x0008000014152812 */ /* 0x000fe400078efcff */
[----:B------:R-:W-:Y:S02]  /*0e60*/  SEL R16, R18, R16, P1 ;  /* 0x0000001012107207 */ /* 0x000fe40000800000 */
[----:B---3--:R-:W-:Y:S01]  /*0e70*/  DADD R22, -R14, R22 ;  /* 0x000000000e167229 */ /* 0x008fe20000000116 */
[----:B------:R0:W-:Y:S01]  /*0e80*/  STG.E.64 desc[UR6][R12.64], R14 ;  /* 0x0000000e0c007986 */ /* 0x0001e2000c101b06 */
[----:B------:R-:W-:-:S06]  /*0e90*/  IMAD.MOV.U32 R17, RZ, RZ, R21 ;  /* 0x000000ffff117224 */ /* 0x000fcc00078e0015 */
[----:B------:R-:W-:Y:S01]  /*0ea0*/  DSETP.MAX.AND P1, P2, R16, |R22|, PT ;  /* 0x400000161000722a */ /* 0x000fe20003a2f000 */
[----:B------:R-:W-:Y:S01]  /*0eb0*/  MOV R18, R17 ;  /* 0x0000001100127202 */ /* 0x000fe20000000f00 */
[----:B------:R-:W-:-:S04]  /*0ec0*/  IMAD.MOV.U32 R19, RZ, RZ, R23 ;  /* 0x000000ffff137224 */ /* 0x000fc800078e0017 */
[----:B------:R-:W-:Y:S02]  /*0ed0*/  SEL R28, R16, R22, P1 ;  /* 0x00000016101c7207 */ /* 0x000fe40000800000 */
[----:B------:R-:W-:-:S06]  /*0ee0*/  FSEL R29, R18, |R19|, P1 ;  /* 0x40000013121d7208 */ /* 0x000fcc0000800000 */
[----:B0-----:R-:W-:-:S07]  /*0ef0*/  @P2 LOP3.LUT R29, R19, 0x80000, RZ, 0xfc, !PT ;  /* 0x00080000131d2812 */ /* 0x001fce00078efcff */
.L_x_4:
[----:B------:R-:W-:Y:S05]  /*0f00*/  @!P0 BRA `(.L_x_1) ;  /* 0x0000000000fc8947 */ /* 0x000fea0003800000 */
[----:B------:R-:W-:Y:S02]  /*0f10*/  ISETP.NE.AND P1, PT, R8, 0x1, PT ;  /* 0x000000010800780c */ /* 0x000fe40003f25270 */
[----:B------:R-:W-:-:S04]  /*0f20*/  LOP3.LUT R5, R5, 0x1, RZ, 0xc0, !PT ;  /* 0x0000000105057812 */ /* 0x000fc800078ec0ff */
[----:B------:R-:W-:-:S07]  /*0f30*/  ISETP.NE.U32.AND P0, PT, R5, 0x1, PT ;  /* 0x000000010500780c */ /* 0x000fce0003f05070 */
        /* <DEDUP_REMOVED lines=8> */
[----:B------:R-:W2:Y:S04]  /*0fc0*/  LDG.E.64 R12, desc[UR6][R22.64] ;  /* 0x00000006160c7981 */ /* 0x000ea8000c1e1b00 */
[----:B------:R-:W2:Y:S01]  /*0fd0*/  LDG.E.64 R16, desc[UR6][R14.64] ;  /* 0x000000060e107981 */ /* 0x000ea2000c1e1b00 */
[----:B------:R-:W-:-:S04]  /*0fe0*/  IMAD.WIDE R24, R9, 0x8, R22 ;  /* 0x0000000809187825 */ /* 0x000fc800078e0216 */
[----:B------:R-:W-:Y:S01]  /*0ff0*/  IMAD.WIDE R26, R9, 0x8, R14 ;  /* 0x00000008091a7825 */ /* 0x000fe200078e020e */
[----:B------:R-:W3:Y:S01]  /*1000*/  LDG.E.64 R20, desc[UR6][R24.64] ;  /* 0x0000000618147981 */ /* 0x000ee2000c1e1b00 */
[----:B--2---:R-:W-:-:S08]  /*1010*/  DADD R12, R12, R16 ;  /* 0x000000000c0c7229 */ /* 0x004fd00000000010 */
[----:B------:R-:W-:-:S07]  /*1020*/  DMUL R12, R12, 0.5 ;  /* 0x3fe000000c0c7828 */ /* 0x000fce0000000000 */
[----:B------:R0:W-:Y:S04]  /*1030*/  STG.E.64 desc[UR6][R24.64], R12 ;  /* 0x0000000c18007986 */ /* 0x0001e8000c101b06 */
[----:B------:R-:W2:Y:S04]  /*1040*/  LDG.E.64 R16, desc[UR6][R26.64] ;  /* 0x000000061a107981 */ /* 0x000ea8000c1e1b00 */
[----:B------:R-:W4:Y:S01]  /*1050*/  LDG.E.64 R18, desc[UR6][R14.64] ;  /* 0x000000060e127981 */ /* 0x000f22000c1e1b00 */
[----:B---3--:R-:W-:-:S08]  /*1060*/  DADD R20, -R12, R20 ;  /* 0x000000000c147229 */ /* 0x008fd00000000114 */
[----:B------:R-:W-:Y:S01]  /*1070*/  DSETP.MAX.AND P1, P2, R28, |R20|, PT ;  /* 0x400000141c00722a */ /* 0x000fe20003a2f000 */
[----:B------:R-:W-:Y:S01]  /*1080*/  MOV R5, R29 ;  /* 0x0000001d00057202 */ /* 0x000fe20000000f00 */
[----:B------:R-:W-:-:S05]  /*1090*/  IMAD.MOV.U32 R8, RZ, RZ, R21 ;  /* 0x000000ffff087224 */ /* 0x000fca00078e0015 */
[----:B------:R-:W-:-:S07]  /*10a0*/  FSEL R5, R5, |R8|, P1 ;  /* 0x4000000805057208 */ /* 0x000fce0000800000 */
[----:B------:R-:W-:Y:S01]  /*10b0*/  @P2 LOP3.LUT R5, R8, 0x80000, RZ, 0xfc, !PT ;  /* 0x0008000008052812 */ /* 0x000fe200078efcff */
[----:B------:R-:W-:Y:S01]  /*10c0*/  UIADD3 UR4, UPT, UPT, UR4, 0x2, URZ ;  /* 0x0000000204047890 */ /* 0x000fe2000fffe0ff */
[----:B--2---:R-:W-:-:S08]  /*10d0*/  DADD R16, R12, R16 ;  /* 0x000000000c107229 */ /* 0x004fd00000000010 */
[----:B------:R-:W-:Y:S01]  /*10e0*/  DMUL R16, R16, 0.5 ;  /* 0x3fe0000010107828 */ /* 0x000fe20000000000 */
[----:B0-----:R-:W-:Y:S01]  /*10f0*/  SEL R12, R28, R20, P1 ;  /* 0x000000141c0c7207 */ /* 0x001fe20000800000 */
[----:B------:R-:W-:-:S06]  /*1100*/  IMAD.MOV.U32 R13, RZ, RZ, R5 ;  /* 0x000000ffff0d7224 */ /* 0x000fcc00078e0005 */
[----:B----4-:R-:W-:Y:S01]  /*1110*/  DADD R18, -R16, R18 ;  /* 0x0000000010127229 */ /* 0x010fe20000000112 */
[----:B------:R0:W-:Y:S07]  /*1120*/  STG.E.64 desc[UR6][R14.64], R16 ;  /* 0x000000100e007986 */ /* 0x0001ee000c101b06 */
[----:B------:R-:W-:Y:S01]  /*1130*/  DSETP.MAX.AND P1, P2, R12, |R18|, PT ;  /* 0x400000120c00722a */ /* 0x000fe20003a2f000 */
[----:B------:R-:W-:Y:S01]  /*1140*/  IMAD.MOV.U32 R5, RZ, RZ, R13 ;  /* 0x000000ffff057224 */ /* 0x000fe200078e000d */
[----:B------:R-:W-:-:S04]  /*1150*/  MOV R8, R19 ;  /* 0x0000001300087202 */ /* 0x000fc80000000f00 */
[----:B------:R-:W-:Y:S02]  /*1160*/  FSEL R29, R5, |R8|, P1 ;  /* 0x40000008051d7208 */ /* 0x000fe40000800000 */
[----:B------:R-:W-:-:S06]  /*1170*/  SEL R28, R12, R18, P1 ;  /* 0x000000120c1c7207 */ /* 0x000fcc0000800000 */
[----:B0-----:R-:W-:-:S07]  /*1180*/  @P2 LOP3.LUT R29, R8, 0x80000, RZ, 0xfc, !PT ;  /* 0x00080000081d2812 */ /* 0x001fce00078efcff */
.L_x_5:
[----:B------:R-:W-:Y:S05]  /*1190*/  @P0 BRA `(.L_x_1) ;  /* 0x0000000000580947 */ /* 0x000fea0003800000 */
[----:B------:R-:W0:Y:S01]  /*11a0*/  LDC.64 R12, c[0x0][0x380] ;  /* 0x0000e000ff0c7b82 */ /* 0x000e220000000a00 */
[----:B------:R-:W-:-:S04]  /*11b0*/  IMAD R6, R10, UR4, R6 ;  /* 0x000000040a067c24 */ /* 0x000fc8000f8e0206 */
[----:B------:R-:W-:-:S04]  /*11c0*/  IMAD R6, R6, R11, R7 ;  /* 0x0000000b06067224 */ /* 0x000fc800078e0207 */
[----:B------:R-:W-:Y:S02]  /*11d0*/  IMAD.IADD R11, R9, 0x1, R6 ;  /* 0x00000001090b7824 */ /* 0x000fe400078e0206 */
[----:B------:R-:W-:Y:S02]  /*11e0*/  IMAD.IADD R5, R6, 0x1, -R9 ;  /* 0x0000000106057824 */ /* 0x000fe400078e0a09 */
[----:B0-----:R-:W-:-:S04]  /*11f0*/  IMAD.WIDE R10, R11, 0x8, R12 ;  /* 0x000000080b0a7825 */ /* 0x001fc800078e020c */
[----:B------:R-:W-:Y:S02]  /*1200*/  IMAD.WIDE R12, R5, 0x8, R12 ;  /* 0x00000008050c7825 */ /* 0x000fe400078e020c */
[----:B------:R-:W2:Y:S04]  /*1210*/  LDG.E.64 R10, desc[UR6][R10.64] ;  /* 0x000000060a0a7981 */ /* 0x000ea8000c1e1b00 */
[----:B------:R-:W2:Y:S01]  /*1220*/  LDG.E.64 R6, desc[UR6][R12.64] ;  /* 0x000000060c067981 */ /* 0x000ea2000c1e1b00 */
[----:B------:R-:W-:-:S05]  /*1230*/  IMAD.WIDE R8, R9, 0x8, R12 ;  /* 0x0000000809087825 */ /* 0x000fca00078e020c */
[----:B------:R-:W3:Y:S01]  /*1240*/  LDG.E.64 R14, desc[UR6][R8.64] ;  /* 0x00000006080e7981 */ /* 0x000ee2000c1e1b00 */
[----:B------:R-:W-:Y:S01]  /*1250*/  MOV R5, R29 ;  /* 0x0000001d00057202 */ /* 0x000fe20000000f00 */
[----:B--2---:R-:W-:-:S08]  /*1260*/  DADD R6, R6, R10 ;  /* 0x0000000006067229 */ /* 0x004fd0000000000a */
[----:B------:R-:W-:-:S07]  /*1270*/  DMUL R6, R6, 0.5 ;  /* 0x3fe0000006067828 */ /* 0x000fce0000000000 */
[----:B------:R0:W-:Y:S01]  /*1280*/  STG.E.64 desc[UR6][R8.64], R6 ;  /* 0x0000000608007986 */ /* 0x0001e2000c101b06 */
[----:B---3--:R-:W-:-:S08]  /*1290*/  DADD R14, -R6, R14 ;  /* 0x00000000060e7229 */ /* 0x008fd0000000010e */
[----:B------:R-:W-:Y:S02]  /*12a0*/  DSETP.MAX.AND P0, P1, R28, |R14|, PT ;  /* 0x4000000e1c00722a */ /* 0x000fe4000390f000 */
[----:B------:R-:W-:-:S04]  /*12b0*/  IMAD.MOV.U32 R16, RZ, RZ, R15 ;  /* 0x000000ffff107224 */ /* 0x000fc800078e000f */
[----:B------:R-:W-:Y:S02]  /*12c0*/  SEL R28, R28, R14, P0 ;  /* 0x0000000e1c1c7207 */ /* 0x000fe40000000000 */
[----:B------:R-:W-:-:S06]  /*12d0*/  FSEL R5, R5, |R16|, P0 ;  /* 0x4000001005057208 */ /* 0x000fcc0000000000 */
[----:B------:R-:W-:-:S05]  /*12e0*/  @P1 LOP3.LUT R5, R16, 0x80000, RZ, 0xfc, !PT ;  /* 0x0008000010051812 */ /* 0x000fca00078efcff */
[----:B0-----:R-:W-:-:S07]  /*12f0*/  IMAD.MOV.U32 R29, RZ, RZ, R5 ;  /* 0x000000ffff1d7224 */ /* 0x001fce00078e0005 */
.L_x_1:
[----:B------:R-:W-:Y:S05]  /*1300*/  BSYNC.RECONVERGENT B0 ;  /* 0x0000000000007941 */ /* 0x000fea0003800200 */
.L_x_0:
[----:B------:R-:W0:Y:S01]  /*1310*/  S2UR UR5, SR_CgaCtaId ;  /* 0x00000000000579c3 */ /* 0x000e220000008800 */
[-C--:B------:R-:W-:Y:S01]  /*1320*/  IMAD R2, R2, R4.reuse, RZ ;  /* 0x0000000402027224 */ /* 0x080fe200078e02ff */
[----:B------:R-:W-:Y:S01]  /*1330*/  UMOV UR4, 0x400 ;  /* 0x0000040000047882 */ /* 0x000fe20000000000 */
[----:B------:R-:W-:-:S03]  /*1340*/  IMAD R0, R0, R4, R3 ;  /* 0x0000000400007224 */ /* 0x000fc600078e0203 */
[----:B------:R-:W-:Y:S02]  /*1350*/  ISETP.GE.U32.AND P1, PT, R2, 0x2, PT ;  /* 0x000000020200780c */ /* 0x000fe40003f26070 */
[----:B------:R-:W-:Y:S01]  /*1360*/  ISETP.NE.AND P0, PT, R0, RZ, PT ;  /* 0x000000ff0000720c */ /* 0x000fe20003f05270 */
[----:B0-----:R-:W-:-:S06]  /*1370*/  ULEA UR4, UR5, UR4, 0x18 ;  /* 0x0000000405047291 */ /* 0x001fcc000f8ec0ff */
[----:B------:R-:W-:-:S05]  /*1380*/  LEA R7, R0, UR4, 0x3 ;  /* 0x0000000400077c11 */ /* 0x000fca000f8e18ff */
[----:B------:R0:W-:Y:S01]  /*1390*/  STS.64 [R7], R28 ;  /* 0x0000001c07007388 */ /* 0x0001e20000000a00 */
[----:B------:R-:W-:Y:S06]  /*13a0*/  BAR.SYNC.DEFER_BLOCKING 0x0 ;  /* 0x0000000000007b1d */ /* 0x000fec0000010000 */
[----:B------:R-:W-:Y:S05]  /*13b0*/  @!P1 BRA `(.L_x_6) ;  /* 0x00000000004c9947 */ /* 0x000fea0003800000 */
[----:B------:R-:W-:-:S07]  /*13c0*/  MOV R6, R2 ;  /* 0x0000000200067202 */ /* 0x000fce0000000f00 */
.L_x_7:
[----:B------:R-:W-:-:S04]  /*13d0*/  SHF.R.U32.HI R8, RZ, 0x1, R6 ;  /* 0x00000001ff087819 */ /* 0x000fc80000011606 */
[----:B------:R-:W-:-:S13]  /*13e0*/  ISETP.GE.U32.AND P1, PT, R0, R8, PT ;  /* 0x000000080000720c */ /* 0x000fda0003f26070 */
[----:B------:R-:W-:Y:S01]  /*13f0*/  @!P1 IMAD R4, R8, 0x8, R7 ;  /* 0x0000000808049824 */ /* 0x000fe200078e0207 */
[----:B------:R-:W1:Y:S05]  /*1400*/  @!P1 LDS.64 R2, [R7] ;  /* 0x0000000007029984 */ /* 0x000e6a0000000a00 */
[----:B------:R-:W2:Y:S01]  /*1410*/  @!P1 LDS.64 R4, [R4] ;  /* 0x0000000004049984 */ /* 0x000ea20000000a00 */
[----:B-1----:R-:W-:Y:S01]  /*1420*/  @!P1 IMAD.MOV.U32 R9, RZ, RZ, R3 ;  /* 0x000000ffff099224 */ /* 0x002fe200078e0003 */
[----:B--2---:R-:W-:Y:S01]  /*1430*/  @!P1 DSETP.MAX.AND P2, P3, R2, R4, PT ;  /* 0x000000040200922a */ /* 0x004fe20003b4f000 */
[----:B------:R-:W-:Y:S01]  /*1440*/  @!P1 MOV R10, R5 ;  /* 0x00000005000a9202 */ /* 0x000fe20000000f00 */
[----:B------:R-:W-:-:S04]  /*1450*/  @!P1 IMAD.MOV.U32 R3, RZ, RZ, R4 ;  /* 0x000000ffff039224 */ /* 0x000fc800078e0004 */
[----:B------:R-:W-:Y:S02]  /*1460*/  @!P1 FSEL R9, R9, R10, P2 ;  /* 0x0000000a09099208 */ /* 0x000fe40001000000 */
[----:B------:R-:W-:Y:S02]  /*1470*/  @!P1 LOP3.LUT R10, R10, 0x80000, RZ, 0xfc, !PT ;  /* 0x000800000a0a9812 */ /* 0x000fe400078efcff */
[----:B------:R-:W-:Y:S02]  /*1480*/  @!P1 SEL R2, R2, R3, P2 ;  /* 0x0000000302029207 */ /* 0x000fe40001000000 */
[----:B------:R-:W-:-:S05]  /*1490*/  @!P1 SEL R3, R10, R9, P3 ;  /* 0x000000090a039207 */ /* 0x000fca0001800000 */
[----:B------:R1:W-:Y:S01]  /*14a0*/  @!P1 STS.64 [R7], R2 ;  /* 0x0000000207009388 */ /* 0x0003e20000000a00 */
[----:B------:R-:W-:Y:S01]  /*14b0*/  BAR.SYNC.DEFER_BLOCKING 0x0 ;  /* 0x0000000000007b1d */ /* 0x000fe20000010000 */
[----:B------:R-:W-:Y:S01]  /*14c0*/  ISETP.GT.U32.AND P1, PT, R6, 0x3, PT ;  /* 0x000000030600780c */ /* 0x000fe20003f24070 */
[----:B------:R-:W-:-:S12]  /*14d0*/  IMAD.MOV.U32 R6, RZ, RZ, R8 ;  /* 0x000000ffff067224 */ /* 0x000fd800078e0008 */
[----:B-1----:R-:W-:Y:S05]  /*14e0*/  @P1 BRA `(.L_x_7) ;  /* 0xfffffffc00b81947 */ /* 0x002fea000383ffff */
.L_x_6:
[----:B------:R-:W-:Y:S05]  /*14f0*/  @P0 EXIT ;  /* 0x000000000000094d */ /* 0x000fea0003800000 */
[----:B------:R-:W1:Y:S02]  /*1500*/  LDC.64 R2, c[0x0][0x398] ;  /* 0x0000e600ff027b82 */ /* 0x000e640000000a00 */
[----:B-1----:R1:W5:Y:S06]  /*1510*/  LDG.E.64 R4, desc[UR6][R2.64] ;  /* 0x0000000602047981 */ /* 0x00236c000c1e1b00 */
[----:B------:R-:W2:Y:S01]  /*1520*/  S2UR UR5, SR_CgaCtaId ;  /* 0x00000000000579c3 */ /* 0x000ea20000008800 */
[----:B------:R-:W-:Y:S02]  /*1530*/  UMOV UR4, 0x400 ;  /* 0x0000040000047882 */ /* 0x000fe40000000000 */
[----:B--2---:R-:W-:-:S09]  /*1540*/  ULEA UR4, UR5, UR4, 0x18 ;  /* 0x0000000405047291 */ /* 0x004fd2000f8ec0ff */
[----:B01----:R-:W0:Y:S03]  /*1550*/  LDS.64 R6, [UR4] ;  /* 0x00000004ff067984 */ /* 0x003e260008000a00 */
.L_x_8:
[----:B0----5:R-:W-:Y:S01]  /*1560*/  DSETP.GTU.AND P0, PT, R6, R4, PT ;  /* 0x000000040600722a */ /* 0x021fe20003f0c000 */
[----:B------:R-:W-:-:S13]  /*1570*/  YIELD ;  /* 0x0000000000007946 */ /* 0x000fda0003800000 */
[----:B------:R-:W-:Y:S05]  /*1580*/  @!P0 EXIT ;  /* 0x000000000000894d */ /* 0x000fea0003800000 */
[----:B------:R-:W2:Y:S02]  /*1590*/  ATOMG.E.CAS.64.STRONG.GPU PT, R8, [R2], R4, R6 ;  /* 0x00000004020873a9 */ /* 0x000ea400001ee506 */
[-C--:B--2---:R-:W-:Y:S02]  /*15a0*/  ISETP.NE.U32.AND P0, PT, R4, R8.reuse, PT ;  /* 0x000000080400720c */ /* 0x084fe40003f05070 */
[----:B------:R-:W-:Y:S02]  /*15b0*/  MOV R4, R8 ;  /* 0x0000000800047202 */ /* 0x000fe40000000f00 */
[----:B------:R-:W-:Y:S01]  /*15c0*/  ISETP.NE.AND.EX P0, PT, R5, R9, PT, P0 ;  /* 0x000000090500720c */ /* 0x000fe20003f05300 */
[----:B------:R-:W-:-:S12]  /*15d0*/  IMAD.MOV.U32 R5, RZ, RZ, R9 ;  /* 0x000000ffff057224 */ /* 0x000fd800078e0009 */
[----:B------:R-:W-:Y:S05]  /*15e0*/  @P0 BRA `(.L_x_8) ;  /* 0xfffffffc00dc0947 */ /* 0x000fea000383ffff */
[----:B------:R-:W-:Y:S05]  /*15f0*/  EXIT ;  /* 0x000000000000794d */ /* 0x000fea0003800000 */
.L_x_9:
[----:B------:R-:W-:-:S00]  /*1600*/  BRA `(.L_x_9) ;  /* 0xfffffffc00fc7947 */ /* 0x000fc0000383ffff */
[----:B------:R-:W-:-:S00]  /*1610*/  NOP ;  /* 0x0000000000007918 */ /* 0x000fc00000000000 */
        /* <DEDUP_REMOVED lines=14> */
.L_x_25:


//--------------------- .text._Z14rearrange_dataPdS_iii --------------------------
	.section	.text._Z14rearrange_dataPdS_iii,"ax",@progbits
	.align	128
        .global         _Z14rearrange_dataPdS_iii
        .type           _Z14rearrange_dataPdS_iii,@function
        .size           _Z14rearrange_dataPdS_iii,(.L_x_26 - _Z14rearrange_dataPdS_iii)
        .other          _Z14rearrange_dataPdS_iii,@"STO_CUDA_ENTRY STV_DEFAULT"
_Z14rearrange_dataPdS_iii:
.text._Z14rearrange_dataPdS_iii:
[----:B------:R-:W-:Y:S01]  /*0000*/  LDC R1, c[0x0][0x37c] ;  /* 0x0000df00ff017b82 */ /* 0x000fe20000000800 */
[----:B------:R-:W0:Y:S07]  /*0010*/  S2R R2, SR_TID.Y ;  /* 0x0000000000027919 */ /* 0x000e2e0000002200 */
[----:B------:R-:W1:Y:S01]  /*0020*/  S2UR UR4, SR_CTAID.X ;  /* 0x00000000000479c3 */ /* 0x000e620000002500 */
[----:B------:R-:W1:Y:S01]  /*0030*/  LDCU UR5, c[0x0][0x360] ;  /* 0x00006c00ff0577ac */ /* 0x000e620008000800 */
[----:B------:R-:W2:Y:S06]  /*0040*/  S2R R8, SR_TID.X ;  /* 0x0000000000087919 */ /* 0x000eac0000002100 */
[----:B------:R-:W0:Y:S08]  /*0050*/  S2UR UR6, SR_CTAID.Y ;  /* 0x00000000000679c3 */ /* 0x000e300000002600 */
[----:B------:R-:W0:Y:S08]  /*0060*/  LDC R3, c[0x0][0x364] ;  /* 0x0000d900ff037b82 */ /* 0x000e300000000800 */
[----:B------:R-:W3:Y:S01]  /*0070*/  LDC.64 R6, c[0x0][0x390] ;  /* 0x0000e400ff067b82 */ /* 0x000ee20000000a00 */
[----:B-1----:R-:W-:-:S07]  /*0080*/  UIMAD UR4, UR4, UR5, URZ ;  /* 0x00000005040472a4 */ /* 0x002fce000f8e02ff */
[----:B------:R-:W1:Y:S01]  /*0090*/  LDC R0, c[0x0][0x398] ;  /* 0x0000e600ff007b82 */ /* 0x000e620000000800 */
[----:B0-----:R-:W-:Y:S01]  /*00a0*/  IMAD R3, R3, UR6, R2 ;  /* 0x0000000603037c24 */ /* 0x001fe2000f8e0202 */
[----:B--2---:R-:W-:-:S04]  /*00b0*/  IADD3 R2, PT, PT, R8, UR4, RZ ;  /* 0x0000000408027c10 */ /* 0x004fc8000fffe0ff */
[----:B---3--:R-:W-:-:S04]  /*00c0*/  ISETP.GE.AND P0, PT, R3, R7, PT ;  /* 0x000000070300720c */ /* 0x008fc80003f06270 */
[----:B------:R-:W-:-:S04]  /*00d0*/  ISETP.GE.OR P0, PT, R2, R6, P0 ;  /* 0x000000060200720c */ /* 0x000fc80000706670 */
[----:B-1----:R-:W-:-:S13]  /*00e0*/  ISETP.LT.OR P0, PT, R0, 0x1, P0 ;  /* 0x000000010000780c */ /* 0x002fda0000701670 */
[----:B------:R-:W-:Y:S05]  /*00f0*/  @P0 EXIT ;  /* 0x000000000000094d */ /* 0x000fea0003800000 */
[C---:B------:R-:W-:Y:S01]  /*0100*/  ISETP.GE.U32.AND P1, PT, R0.reuse, 0x8, PT ;  /* 0x000000080000780c */ /* 0x040fe20003f26070 */
[----:B------:R-:W0:Y:S01]  /*0110*/  LDCU.64 UR6, c[0x0][0x358] ;  /* 0x00006b00ff0677ac */ /* 0x000e220008000a00 */
[----:B------:R-:W-:Y:S01]  /*0120*/  LOP3.LUT R4, R0, 0x7, RZ, 0xc0, !PT ;  /* 0x0000000700047812 */ /* 0x000fe200078ec0ff */
[----:B------:R-:W-:Y:S02]  /*0130*/  HFMA2 R5, -RZ, RZ, 0, 0 ;  /* 0x00000000ff057431 */ /* 0x000fe400000001ff */
[----:B------:R-:W-:Y:S01]  /*0140*/  IMAD R6, R3, R6, RZ ;  /* 0x0000000603067224 */ /* 0x000fe200078e02ff */
[----:B------:R-:W-:-:S07]  /*0150*/  ISETP.NE.AND P0, PT, R4, RZ, PT ;  /* 0x000000ff0400720c */ /* 0x000fce0003f05270 */
[----:B------:R-:W-:Y:S06]  /*0160*/  @!P1 BRA `(.L_x_10) ;  /* 0x0000000400089947 */ /* 0x000fec0003800000 */
[--C-:B------:R-:W-:Y:S01]  /*0170*/  IMAD R10, R6, R7, R8.reuse ;  /* 0x00000007060a7224 */ /* 0x100fe200078e0208 */
[C---:B------:R-:W-:Y:S01]  /*0180*/  IADD3 R9, PT, PT, R7.reuse, UR4, R8 ;  /* 0x0000000407097c10 */ /* 0x040fe2000fffe008 */
[C-C-:B------:R-:W-:Y:S01]  /*0190*/  IMAD R23, R7.reuse, 0x3, R2.reuse ;  /* 0x0000000307177824 */ /* 0x140fe200078e0202 */
[CC--:B------:R-:W-:Y:S01]  /*01a0*/  LEA R11, R7.reuse, R2.reuse, 0x1 ;  /* 0x00000002070b7211 */ /* 0x0c0fe200078e08ff */
[C-C-:B------:R-:W-:Y:S01]  /*01b0*/  IMAD R27, R7.reuse, 0x5, R2.reuse ;  /* 0x00000005071b7824 */ /* 0x140fe200078e0202 */
[C---:B------:R-:W-:Y:S01]  /*01c0*/  LEA R25, R7.reuse, R2, 0x2 ;  /* 0x0000000207197211 */ /* 0x040fe200078e10ff */
[C-C-:B------:R-:W-:Y:S01]  /*01d0*/  IMAD R29, R7.reuse, 0x6, R2.reuse ;  /* 0x00000006071d7824 */ /* 0x140fe200078e0202 */
[----:B------:R-:W-:Y:S01]  /*01e0*/  LOP3.LUT R5, R0, 0x7ffffff8, RZ, 0xc0, !PT ;  /* 0x7ffffff800057812 */ /* 0x000fe200078ec0ff */
[C---:B------:R-:W-:Y:S01]  /*01f0*/  IMAD R22, R7.reuse, 0x7, R2 ;  /* 0x0000000707167824 */ /* 0x040fe200078e0202 */
[----:B------:R-:W-:Y:S01]  /*0200*/  IADD3 R10, PT, PT, R10, UR4, RZ ;  /* 0x000000040a0a7c10 */ /* 0x000fe2000fffe0ff */
[-C--:B------:R-:W-:Y:S01]  /*0210*/  IMAD R8, R7, R0.reuse, RZ ;  /* 0x0000000007087224 */ /* 0x080fe200078e02ff */
[----:B------:R-:W-:Y:S01]  /*0220*/  IADD3 R26, PT, PT, -R5, RZ, RZ ;  /* 0x000000ff051a7210 */ /* 0x000fe20007ffe1ff */
[----:B------:R-:W-:-:S02]  /*0230*/  IMAD R24, R2, R0, R3 ;  /* 0x0000000002187224 */ /* 0x000fc400078e0203 */
[-CC-:B------:R-:W-:Y:S02]  /*0240*/  IMAD R9, R9, R0.reuse, R3.reuse ;  /* 0x0000000009097224 */ /* 0x180fe400078e0203 */
[-CC-:B------:R-:W-:Y:S02]  /*0250*/  IMAD R11, R11, R0.reuse, R3.reuse ;  /* 0x000000000b0b7224 */ /* 0x180fe400078e0203 */
[-CC-:B------:R-:W-:Y:S02]  /*0260*/  IMAD R23, R23, R0.reuse, R3.reuse ;  /* 0x0000000017177224 */ /* 0x180fe400078e0203 */
[-CC-:B------:R-:W-:Y:S02]  /*0270*/  IMAD R25, R25, R0.reuse, R3.reuse ;  /* 0x0000000019197224 */ /* 0x180fe400078e0203 */
[-CC-:B------:R-:W-:Y:S02]  /*0280*/  IMAD R27, R27, R0.reuse, R3.reuse ;  /* 0x000000001b1b7224 */ /* 0x180fe400078e0203 */
[----:B------:R-:W-:-:S02]  /*0290*/  IMAD R29, R29, R0, R3 ;  /* 0x000000001d1d7224 */ /* 0x000fc400078e0203 */
[----:B------:R-:W-:-:S07]  /*02a0*/  IMAD R22, R22, R0, R3 ;  /* 0x0000000016167224 */ /* 0x000fce00078e0203 */
.L_x_11:
[----:B-1----:R-:W1:Y:S08]  /*02b0*/  LDC.64 R12, c[0x0][0x380] ;  /* 0x0000e000ff0c7b82 */ /* 0x002e700000000a00 */
[----:B------:R-:W2:Y:S01]  /*02c0*/  LDC.64 R16, c[0x0][0x388] ;  /* 0x0000e200ff107b82 */ /* 0x000ea20000000a00 */
[----:B-1----:R-:W-:-:S05]  /*02d0*/  IMAD.WIDE R20, R24, 0x8, R12 ;  /* 0x0000000818147825 */ /* 0x002fca00078e020c */
[----:B0-----:R-:W3:Y:S01]  /*02e0*/  LDG.E.64 R14, desc[UR6][R20.64] ;  /* 0x00000006140e7981 */ /* 0x001ee2000c1e1b00 */
[----:B------:R-:W-:-:S04]  /*02f0*/  IMAD.WIDE R18, R9, 0x8, R12 ;  /* 0x0000000809127825 */ /* 0x000fc800078e020c */
[----:B--2---:R-:W-:-:S05]  /*0300*/  IMAD.WIDE R16, R10, 0x8, R16 ;  /* 0x000000080a107825 */ /* 0x004fca00078e0210 */
[----:B---3--:R0:W-:Y:S04]  /*0310*/  STG.E.64 desc[UR6][R16.64], R14 ;  /* 0x0000000e10007986 */ /* 0x0081e8000c101b06 */
[----:B------:R-:W2:Y:S01]  /*0320*/  LDG.E.64 R18, desc[UR6][R18.64] ;  /* 0x0000000612127981 */ /* 0x000ea2000c1e1b00 */
[----:B0-----:R-:W-:-:S04]  /*0330*/  IMAD.WIDE R16, R7, 0x8, R16 ;  /* 0x0000000807107825 */ /* 0x001fc800078e0210 */
[----:B------:R-:W-:Y:S01]  /*0340*/  IMAD.WIDE R14, R11, 0x8, R12 ;  /* 0x000000080b0e7825 */ /* 0x000fe200078e020c */
[----:B--2---:R0:W-:Y:S05]  /*0350*/  STG.E.64 desc[UR6][R16.64], R18 ;  /* 0x0000001210007986 */ /* 0x0041ea000c101b06 */
[----:B------:R-:W2:Y:S01]  /*0360*/  LDG.E.64 R14, desc[UR6][R14.64] ;  /* 0x000000060e0e7981 */ /* 0x000ea2000c1e1b00 */
[----:B------:R-:W-:-:S04]  /*0370*/  IMAD.WIDE R20, R7, 0x8, R16 ;  /* 0x0000000807147825 */ /* 0x000fc800078e0210 */
[--C-:B0-----:R-:W-:Y:S01]  /*0380*/  IMAD.WIDE R18, R23, 0x8, R12.reuse ;  /* 0x0000000817127825 */ /* 0x101fe200078e020c */
[----:B--2---:R0:W-:Y:S05]  /*0390*/  STG.E.64 desc[UR6][R20.64], R14 ;  /* 0x0000000e14007986 */ /* 0x0041ea000c101b06 */
[----:B------:R-:W2:Y:S01]  /*03a0*/  LDG.E.64 R18, desc[UR6][R18.64] ;  /* 0x0000000612127981 */ /* 0x000ea2000c1e1b00 */
[----:B------:R-:W-:-:S04]  /*03b0*/  IMAD.WIDE R16, R25, 0x8, R12 ;  /* 0x0000000819107825 */ /* 0x000fc800078e020c */
[----:B0-----:R-:W-:-:S05]  /*03c0*/  IMAD.WIDE R20, R7, 0x8, R20 ;  /* 0x0000000807147825 */ /* 0x001fca00078e0214 */
[----:B--2---:R0:W-:Y:S04]  /*03d0*/  STG.E.64 desc[UR6][R20.64], R18 ;  /* 0x0000001214007986 */ /* 0x0041e8000c101b06 */
        /* <DEDUP_REMOVED lines=10> */
[----:B0-----:R-:W-:Y:S01]  /*0480*/  IMAD.WIDE R14, R7, 0x8, R16 ;  /* 0x00000008070e7825 */ /* 0x001fe200078e0210 */
[----:B------:R-:W-:-:S04]  /*0490*/  IADD3 R26, PT, PT, R26, 0x8, RZ ;  /* 0x000000081a1a7810 */ /* 0x000fc80007ffe0ff */
[----:B--2---:R1:W-:Y:S04]  /*04a0*/  STG.E.64 desc[UR6][R14.64], R18 ;  /* 0x000000120e007986 */ /* 0x0043e8000c101b06 */
[----:B------:R-:W2:Y:S01]  /*04b0*/  LDG.E.64 R12, desc[UR6][R12.64] ;  /* 0x000000060c0c7981 */ /* 0x000ea2000c1e1b00 */
[----:B------:R-:W-:Y:S01]  /*04c0*/  ISETP.NE.AND P1, PT, R26, RZ, PT ;  /* 0x000000ff1a00720c */ /* 0x000fe20003f25270 */
[----:B------:R-:W-:Y:S01]  /*04d0*/  IMAD.WIDE R20, R7, 0x8, R14 ;  /* 0x0000000807147825 */ /* 0x000fe200078e020e */
[C---:B------:R-:W-:Y:S02]  /*04e0*/  LEA R9, R8.reuse, R9, 0x3 ;  /* 0x0000000908097211 */ /* 0x040fe400078e18ff */
[C---:B------:R-:W-:Y:S02]  /*04f0*/  LEA R11, R8.reuse, R11, 0x3 ;  /* 0x0000000b080b7211 */ /* 0x040fe400078e18ff */
[----:B------:R-:W-:-:S02]  /*0500*/  LEA R23, R8, R23, 0x3 ;  /* 0x0000001708177211 */ /* 0x000fc400078e18ff */
[C---:B------:R-:W-:Y:S02]  /*0510*/  LEA R25, R8.reuse, R25, 0x3 ;  /* 0x0000001908197211 */ /* 0x040fe400078e18ff */
[C---:B------:R-:W-:Y:S02]  /*0520*/  LEA R27, R8.reuse, R27, 0x3 ;  /* 0x0000001b081b7211 */ /* 0x040fe400078e18ff */
[C---:B------:R-:W-:Y:S02]  /*0530*/  LEA R29, R8.reuse, R29, 0x3 ;  /* 0x0000001d081d7211 */ /* 0x040fe400078e18ff */
[C---:B------:R-:W-:Y:S02]  /*0540*/  LEA R22, R8.reuse, R22, 0x3 ;  /* 0x0000001608167211 */ /* 0x040fe400078e18ff */
[----:B------:R-:W-:Y:S02]  /*0550*/  LEA R24, R8, R24, 0x3 ;  /* 0x0000001808187211 */ /* 0x000fe400078e18ff */
[----:B------:R-:W-:Y:S01]  /*0560*/  LEA R10, R7, R10, 0x3 ;  /* 0x0000000a070a7211 */ /* 0x000fe200078e18ff */
[----:B--2---:R1:W-:Y:S01]  /*0570*/  STG.E.64 desc[UR6][R20.64], R12 ;  /* 0x0000000c14007986 */ /* 0x0043e2000c101b06 */
[----:B------:R-:W-:Y:S05]  /*0580*/  @P1 BRA `(.L_x_11) ;  /* 0xfffffffc00481947 */ /* 0x000fea000383ffff */
.L_x_10:
[----:B0-----:R-:W-:Y:S05]  /*0590*/  @!P0 EXIT ;  /* 0x000000000000894d */ /* 0x001fea0003800000 */
[----:B------:R-:W-:Y:S02]  /*05a0*/  ISETP.GE.U32.AND P0, PT, R4, 0x4, PT ;  /* 0x000000040400780c */ /* 0x000fe40003f06070 */
[----:B------:R-:W-:-:S04]  /*05b0*/  LOP3.LUT R22, R0, 0x3, RZ, 0xc0, !PT ;  /* 0x0000000300167812 */ /* 0x000fc800078ec0ff */
[----:B------:R-:W-:-:S07]  /*05c0*/  ISETP.NE.AND P1, PT, R22, RZ, PT ;  /* 0x000000ff1600720c */ /* 0x000fce0003f25270 */
[----:B------:R-:W-:Y:S06]  /*05d0*/  @!P0 BRA `(.L_x_12) ;  /* 0x0000000000708947 */ /* 0x000fec0003800000 */
[----:B------:R-:W0:Y:S01]  /*05e0*/  LDC.64 R8, c[0x0][0x380] ;  /* 0x0000e000ff087b82 */ /* 0x000e220000000a00 */
[----:B------:R-:W-:-:S04]  /*05f0*/  IMAD R4, R5, R7, R2 ;  /* 0x0000000705047224 */ /* 0x000fc800078e0202 */
[----:B------:R-:W-:-:S03]  /*0600*/  IMAD R11, R4, R0, R3 ;  /* 0x00000000040b7224 */ /* 0x000fc600078e0203 */
[----:B-1----:R-:W1:Y:S01]  /*0610*/  LDC.64 R12, c[0x0][0x388] ;  /* 0x0000e200ff0c7b82 */ /* 0x002e620000000a00 */
[----:B0-----:R-:W-:-:S06]  /*0620*/  IMAD.WIDE R10, R11, 0x8, R8 ;  /* 0x000000080b0a7825 */ /* 0x001fcc00078e0208 */
[----:B------:R-:W2:Y:S01]  /*0630*/  LDG.E.64 R10, desc[UR6][R10.64] ;  /* 0x000000060a0a7981 */ /* 0x000ea2000c1e1b00 */
[-C--:B------:R-:W-:Y:S01]  /*0640*/  IADD3 R16, PT, PT, R4, R7.reuse, RZ ;  /* 0x0000000704107210 */ /* 0x080fe20007ffe0ff */
[----:B------:R-:W-:-:S04]  /*0650*/  IMAD R15, R6, R7, R4 ;  /* 0x00000007060f7224 */ /* 0x000fc800078e0204 */
[----:B------:R-:W-:Y:S02]  /*0660*/  IMAD R17, R16, R0, R3 ;  /* 0x0000000010117224 */ /* 0x000fe400078e0203 */
[----:B-1----:R-:W-:-:S04]  /*0670*/  IMAD.WIDE R12, R15, 0x8, R12 ;  /* 0x000000080f0c7825 */ /* 0x002fc800078e020c */
[----:B------:R-:W-:Y:S01]  /*0680*/  IMAD.WIDE R14, R17, 0x8, R8 ;  /* 0x00000008110e7825 */ /* 0x000fe200078e0208 */
[----:B------:R-:W-:Y:S01]  /*0690*/  IADD3 R4, PT, PT, R16, R7, RZ ;  /* 0x0000000710047210 */ /* 0x000fe20007ffe0ff */
[----:B--2---:R0:W-:Y:S04]  /*06a0*/  STG.E.64 desc[UR6][R12.64], R10 ;  /* 0x0000000a0c007986 */ /* 0x0041e8000c101b06 */
[----:B------:R-:W2:Y:S01]  /*06b0*/  LDG.E.64 R14, desc[UR6][R14.64] ;  /* 0x000000060e0e7981 */ /* 0x000ea2000c1e1b00 */
[----:B------:R-:W-:Y:S02]  /*06c0*/  IMAD R19, R4, R0, R3 ;  /* 0x0000000004137224 */ /* 0x000fe400078e0203 */
[----:B------:R-:W-:-:S04]  /*06d0*/  IMAD.WIDE R16, R7, 0x8, R12 ;  /* 0x0000000807107825 */ /* 0x000fc800078e020c */
[----:B------:R-:W-:Y:S01]  /*06e0*/  IMAD.WIDE R18, R19, 0x8, R8 ;  /* 0x0000000813127825 */ /* 0x000fe200078e0208 */
[----:B------:R-:W-:Y:S01]  /*06f0*/  IADD3 R4, PT, PT, R4, R7, RZ ;  /* 0x0000000704047210 */ /* 0x000fe20007ffe0ff */
[----:B--2---:R2:W-:Y:S04]  /*0700*/  STG.E.64 desc[UR6][R16.64], R14 ;  /* 0x0000000e10007986 */ /* 0x0045e8000c101b06 */
[----:B------:R-:W3:Y:S01]  /*0710*/  LDG.E.64 R18, desc[UR6][R18.64] ;  /* 0x0000000612127981 */ /* 0x000ee2000c1e1b00 */
[----:B------:R-:W-:Y:S02]  /*0720*/  IMAD R23, R4, R0, R3 ;  /* 0x0000000004177224 */ /* 0x000fe400078e0203 */
[----:B------:R-:W-:-:S04]  /*0730*/  IMAD.WIDE R20, R7, 0x8, R16 ;  /* 0x0000000807147825 */ /* 0x000fc800078e0210 */
[----:B------:R-:W-:Y:S01]  /*0740*/  IMAD.WIDE R8, R23, 0x8, R8 ;  /* 0x0000000817087825 */ /* 0x000fe200078e0208 */
[----:B---3--:R2:W-:Y:S05]  /*0750*/  STG.E.64 desc[UR6][R20.64], R18 ;  /* 0x0000001214007986 */ /* 0x0085ea000c101b06 */
[----:B------:R-:W3:Y:S01]  /*0760*/  LDG.E.64 R8, desc[UR6][R8.64] ;  /* 0x0000000608087981 */ /* 0x000ee2000c1e1b00 */
[----:B0-----:R-:W-:Y:S01]  /*0770*/  IMAD.WIDE R10, R7, 0x8, R20 ;  /* 0x00000008070a7825 */ /* 0x001fe200078e0214 */
[----:B------:R-:W-:-:S04]  /*0780*/  IADD3 R5, PT, PT, R5, 0x4, RZ ;  /* 0x0000000405057810 */ /* 0x000fc80007ffe0ff */
[----:B---3--:R2:W-:Y:S03]  /*0790*/  STG.E.64 desc[UR6][R10.64], R8 ;  /* 0x000000080a007986 */ /* 0x0085e6000c101b06 */
.L_x_12:
[----:B------:R-:W-:Y:S05]  /*07a0*/  @!P1 EXIT ;  /* 0x000000000000994d */ /* 0x000fea0003800000 */
[----:B------:R-:W-:Y:S02]  /*07b0*/  ISETP.NE.AND P0, PT, R22, 0x1, PT ;  /* 0x000000011600780c */ /* 0x000fe40003f05270 */
[----:B------:R-:W-:-:S04]  /*07c0*/  LOP3.LUT R4, R0, 0x1, RZ, 0xc0, !PT ;  /* 0x0000000100047812 */ /* 0x000fc800078ec0ff */
[----:B------:R-:W-:-:S07]  /*07d0*/  ISETP.NE.U32.AND P1, PT, R4, 0x1, PT ;  /* 0x000000010400780c */ /* 0x000fce0003f25070 */
[----:B------:R-:W-:Y:S06]  /*07e0*/  @!P0 BRA `(.L_x_13) ;  /* 0x0000000000408947 */ /* 0x000fec0003800000 */
[----:B--2---:R-:W0:Y:S01]  /*07f0*/  LDC.64 R8, c[0x0][0x380] ;  /* 0x0000e000ff087b82 */ /* 0x004e220000000a00 */
        /* <DEDUP_REMOVED lines=10> */
[----:B--2---:R0:W-:Y:S05]  /*08a0*/  STG.E.64 desc[UR6][R12.64], R10 ;  /* 0x0000000a0c007986 */ /* 0x0041ea000c101b06 */
[----:B------:R-:W2:Y:S01]  /*08b0*/  LDG.E.64 R8, desc[UR6][R8.64] ;  /* 0x0000000608087981 */ /* 0x000ea2000c1e1b00 */
[----:B------:R-:W-:Y:S01]  /*08c0*/  IMAD.WIDE R14, R7, 0x8, R12 ;  /* 0x00000008070e7825 */ /* 0x000fe200078e020c */
[----:B------:R-:W-:-:S04]  /*08d0*/  IADD3 R5, PT, PT, R5, 0x2, RZ ;  /* 0x0000000205057810 */ /* 0x000fc80007ffe0ff */
[----:B--2---:R0:W-:Y:S03]  /*08e0*/  STG.E.64 desc[UR6][R14.64], R8 ;  /* 0x000000080e007986 */ /* 0x0041e6000c101b06 */
.L_x_13:
[----:B------:R-:W-:Y:S05]  /*08f0*/  @P1 EXIT ;  /* 0x000000000000194d */ /* 0x000fea0003800000 */
[----:B0-2---:R-:W0:Y:S01]  /*0900*/  LDC.64 R8, c[0x0][0x380] ;  /* 0x0000e000ff087b82 */ /* 0x005e220000000a00 */
[----:B------:R-:W-:-:S04]  /*0910*/  IMAD R10, R5, R7, R2 ;  /* 0x00000007050a7224 */ /* 0x000fc800078e0202 */
[----:B------:R-:W-:-:S03]  /*0920*/  IMAD R3, R10, R0, R3 ;  /* 0x000000000a037224 */ /* 0x000fc600078e0203 */
[----:B------:R-:W2:Y:S01]  /*0930*/  LDC.64 R4, c[0x0][0x388] ;  /* 0x0000e200ff047b82 */ /* 0x000ea20000000a00 */
[----:B0-----:R-:W-:-:S06]  /*0940*/  IMAD.WIDE R2, R3, 0x8, R8 ;  /* 0x0000000803027825 */ /* 0x001fcc00078e0208 */
[----:B------:R-:W3:Y:S01]  /*0950*/  LDG.E.64 R2, desc[UR6][R2.64] ;  /* 0x0000000602027981 */ /* 0x000ee2000c1e1b00 */
[----:B------:R-:W-:-:S04]  /*0960*/  IMAD R7, R6, R7, R10 ;  /* 0x0000000706077224 */ /* 0x000fc800078e020a */
[----:B--2---:R-:W-:-:S05]  /*0970*/  IMAD.WIDE R4, R7, 0x8, R4 ;  /* 0x0000000807047825 */ /* 0x004fca00078e0204 */
[----:B---3--:R-:W-:Y:S01]  /*0980*/  STG.E.64 desc[UR6][R4.64], R2 ;  /* 0x0000000204007986 */ /* 0x008fe2000c101b06 */
[----:B------:R-:W-:Y:S05]  /*0990*/  EXIT ;  /* 0x000000000000794d */ /* 0x000fea0003800000 */
.L_x_14:
        /* <DEDUP_REMOVED lines=14> */
.L_x_26:


//--------------------- .text._Z14process_y_axisPdiii --------------------------
	.section	.text._Z14process_y_axisPdiii,"ax",@progbits
	.align	128
        .global         _Z14process_y_axisPdiii
        .type           _Z14process_y_axisPdiii,@function
        .size           _Z14process_y_axisPdiii,(.L_x_27 - _Z14process_y_axisPdiii)
        .other          _Z14process_y_axisPdiii,@"STO_CUDA_ENTRY STV_DEFAULT"
_Z14process_y_axisPdiii:
.text._Z14process_y_axisPdiii:
[----:B------:R-:W-:Y:S01]  /*0000*/  LDC R1, c[0x0][0x37c] ;  /* 0x0000df00ff017b82 */ /* 0x000fe20000000800 */
[----:B------:R-:W0:Y:S07]  /*0010*/  S2R R5, SR_TID.Y ;  /* 0x0000000000057919 */ /* 0x000e2e0000002200 */
[----:B------:R-:W0:Y:S01]  /*0020*/  S2UR UR6, SR_CTAID.Y ;  /* 0x00000000000679c3 */ /* 0x000e220000002600 */
[----:B------:R-:W1:Y:S07]  /*0030*/  S2R R8, SR_TID.X ;  /* 0x0000000000087919 */ /* 0x000e6e0000002100 */
[----:B------:R-:W0:Y:S01]  /*0040*/  LDC R0, c[0x0][0x364] ;  /* 0x0000d900ff007b82 */ /* 0x000e220000000800 */
[----:B------:R-:W2:Y:S07]  /*0050*/  LDCU UR4, c[0x0][0x360] ;  /* 0x00006c00ff0477ac */ /* 0x000eae0008000800 */
[----:B------:R-:W3:Y:S08]  /*0060*/  LDC.64 R2, c[0x0][0x388] ;  /* 0x0000e200ff027b82 */ /* 0x000ef00000000a00 */
[----:B------:R-:W2:Y:S08]  /*0070*/  S2UR UR5, SR_CTAID.X ;  /* 0x00000000000579c3 */ /* 0x000eb00000002500 */
[----:B------:R-:W4:Y:S01]  /*0080*/  LDC R6, c[0x0][0x390] ;  /* 0x0000e400ff067b82 */ /* 0x000f220000000800 */
[----:B0-----:R-:W-:Y:S01]  /*0090*/  IMAD R0, R0, UR6, R5 ;  /* 0x0000000600007c24 */ /* 0x001fe2000f8e0205 */
[----:B---3--:R-:W-:-:S04]  /*00a0*/  IADD3 R5, PT, PT, R2, -0x1, RZ ;  /* 0xffffffff02057810 */ /* 0x008fc80007ffe0ff */
[----:B------:R-:W-:Y:S01]  /*00b0*/  ISETP.GE.AND P0, PT, R0, R5, PT ;  /* 0x000000050000720c */ /* 0x000fe20003f06270 */
[----:B--2---:R-:W-:-:S03]  /*00c0*/  UIMAD UR5, UR5, UR4, URZ ;  /* 0x00000004050572a4 */ /* 0x004fc6000f8e02ff */
[----:B------:R-:W-:-:S03]  /*00d0*/  ISETP.EQ.OR P0, PT, R0, RZ, P0 ;  /* 0x000000ff0000720c */ /* 0x000fc60000702670 */
[----:B-1----:R-:W-:Y:S02]  /*00e0*/  IADD3 R7, PT, PT, R8, UR5, RZ ;  /* 0x0000000508077c10 */ /* 0x002fe4000fffe0ff */
[----:B----4-:R-:W-:Y:S02]  /*00f0*/  IADD3 R2, PT, PT, R6, -0x1, RZ ;  /* 0xffffffff06027810 */ /* 0x010fe40007ffe0ff */
[----:B------:R-:W-:-:S04]  /*0100*/  ISETP.LT.OR P0, PT, R7, 0x1, P0 ;  /* 0x000000010700780c */ /* 0x000fc80000701670 */
[----:B------:R-:W-:-:S04]  /*0110*/  ISETP.GE.OR P0, PT, R7, R2, P0 ;  /* 0x000000020700720c */ /* 0x000fc80000706670 */
[----:B------:R-:W-:-:S13]  /*0120*/  ISETP.LT.OR P0, PT, R3, 0x3, P0 ;  /* 0x000000030300780c */ /* 0x000fda0000701670 */
[----:B------:R-:W-:Y:S05]  /*0130*/  @P0 EXIT ;  /* 0x000000000000094d */ /* 0x000fea0003800000 */
[C---:B------:R-:W-:Y:S01]  /*0140*/  IADD3 R2, PT, PT, R3.reuse, -0x3, RZ ;  /* 0xfffffffd03027810 */ /* 0x040fe20007ffe0ff */
[----:B------:R-:W0:Y:S03]  /*0150*/  LDCU.64 UR6, c[0x0][0x358] ;  /* 0x00006b00ff0677ac */ /* 0x000e260008000a00 */
[----:B------:R-:W-:Y:S01]  /*0160*/  ISETP.GE.U32.AND P0, PT, R2, 0x7, PT ;  /* 0x000000070200780c */ /* 0x000fe20003f06070 */
[----:B------:R-:W-:Y:S01]  /*0170*/  UMOV UR4, 0x1 ;  /* 0x0000000100047882 */ /* 0x000fe20000000000 */
[----:B------:R-:W-:-:S04]  /*0180*/  IADD3 R2, PT, PT, R3, -0x2, RZ ;  /* 0xfffffffe03027810 */ /* 0x000fc80007ffe0ff */
[----:B------:R-:W-:-:S07]  /*0190*/  LOP3.LUT R20, R2, 0x7, RZ, 0xc0, !PT ;  /* 0x0000000702147812 */ /* 0x000fce00078ec0ff */
[----:B------:R-:W-:Y:S05]  /*01a0*/  @!P0 BRA `(.L_x_15) ;  /* 0x0000000000ec8947 */ /* 0x000fea0003800000 */
[----:B------:R-:W1:Y:S01]  /*01b0*/  LDC.64 R4, c[0x0][0x380] ;  /* 0x0000e000ff047b82 */ /* 0x000e620000000a00 */
[-C--:B------:R-:W-:Y:S01]  /*01c0*/  IMAD R9, R6, R3.reuse, RZ ;  /* 0x0000000306097224 */ /* 0x080fe200078e02ff */
[----:B------:R-:W-:Y:S01]  /*01d0*/  LOP3.LUT R18, R2, 0xfffffff8, RZ, 0xc0, !PT ;  /* 0xfffffff802127812 */ /* 0x000fe200078ec0ff */
[C---:B------:R-:W-:Y:S01]  /*01e0*/  IMAD R19, R0.reuse, R3, 0x2 ;  /* 0x0000000200137424 */ /* 0x040fe200078e0203 */
[----:B------:R-:W-:Y:S01]  /*01f0*/  UMOV UR4, URZ ;  /* 0x000000ff00047c82 */ /* 0x000fe20008000000 */
[----:B------:R-:W-:Y:S01]  /*0200*/  IMAD R9, R0, R9, R8 ;  /* 0x0000000900097224 */ /* 0x000fe200078e0208 */
[----:B------:R-:W-:Y:S01]  /*0210*/  IADD3 R18, PT, PT, -R18, RZ, RZ ;  /* 0x000000ff12127210 */ /* 0x000fe20007ffe1ff */
[----:B------:R-:W-:-:S03]  /*0220*/  IMAD R19, R19, R6, R7 ;  /* 0x0000000613137224 */ /* 0x000fc600078e0207 */
[----:B------:R-:W-:-:S07]  /*0230*/  IADD3 R21, PT, PT, R9, UR5, RZ ;  /* 0x0000000509157c10 */ /* 0x000fce000fffe0ff */
.L_x_16:
[----:B-12---:R-:W-:-:S04]  /*0240*/  IMAD.WIDE R14, R21, 0x8, R4 ;  /* 0x00000008150e7825 */ /* 0x006fc800078e0204 */
[----:B------:R-:W-:Y:S01]  /*0250*/  IMAD.WIDE R8, R19, 0x8, R4 ;  /* 0x0000000813087825 */ /* 0x000fe200078e0204 */
[----:B0-----:R-:W2:Y:S04]  /*0260*/  LDG.E.64 R10, desc[UR6][R14.64] ;  /* 0x000000060e0a7981 */ /* 0x001ea8000c1e1b00 */
[----:B------:R-:W2:Y:S01]  /*0270*/  LDG.E.64 R12, desc[UR6][R8.64] ;  /* 0x00000006080c7981 */ /* 0x000ea2000c1e1b00 */
[----:B------:R-:W-:Y:S01]  /*0280*/  IMAD.WIDE R26, R6, 0x8, R14 ;  /* 0x00000008061a7825 */ /* 0x000fe200078e020e */
[----:B--2---:R-:W-:-:S08]  /*0290*/  DADD R10, R10, R12 ;  /* 0x000000000a0a7229 */ /* 0x004fd0000000000c */
[----:B------:R-:W-:Y:S01]  /*02a0*/  DMUL R16, R10, 0.5 ;  /* 0x3fe000000a107828 */ /* 0x000fe20000000000 */
[----:B------:R-:W-:-:S06]  /*02b0*/  IMAD.WIDE R10, R6, 0x8, R8 ;  /* 0x00000008060a7825 */ /* 0x000fcc00078e0208 */
[----:B------:R0:W-:Y:S04]  /*02c0*/  STG.E.64 desc[UR6][R26.64], R16 ;  /* 0x000000101a007986 */ /* 0x0001e8000c101b06 */
[----:B------:R-:W2:Y:S02]  /*02d0*/  LDG.E.64 R12, desc[UR6][R10.64] ;  /* 0x000000060a0c7981 */ /* 0x000ea4000c1e1b00 */
        /* <DEDUP_REMOVED lines=9> */
[----:B0-----:R-:W3:Y:S02]  /*0370*/  LDG.E.64 R16, desc[UR6][R14.64] ;  /* 0x000000060e107981 */ /* 0x001ee4000c1e1b00 */
[----:B---3--:R-:W-:-:S08]  /*0380*/  DADD R16, R24, R16 ;  /* 0x0000000018107229 */ /* 0x008fd00000000010 */
[----:B------:R-:W-:Y:S01]  /*0390*/  DMUL R26, R16, 0.5 ;  /* 0x3fe00000101a7828 */ /* 0x000fe20000000000 */
[----:B------:R-:W-:-:S06]  /*03a0*/  IMAD.WIDE R16, R6, 0x8, R14 ;  /* 0x0000000806107825 */ /* 0x000fcc00078e020e */
[----:B------:R0:W-:Y:S04]  /*03b0*/  STG.E.64 desc[UR6][R12.64], R26 ;  /* 0x0000001a0c007986 */ /* 0x0001e8000c101b06 */
[----:B-1----:R-:W3:Y:S02]  /*03c0*/  LDG.E.64 R8, desc[UR6][R16.64] ;  /* 0x0000000610087981 */ /* 0x002ee4000c1e1b00 */
[----:B---3--:R-:W-:-:S08]  /*03d0*/  DADD R8, R26, R8 ;  /* 0x000000001a087229 */ /* 0x008fd00000000008 */
[----:B------:R-:W-:Y:S01]  /*03e0*/  DMUL R22, R8, 0.5 ;  /* 0x3fe0000008167828 */ /* 0x000fe20000000000 */
[----:B------:R-:W-:-:S06]  /*03f0*/  IMAD.WIDE R8, R6, 0x8, R16 ;  /* 0x0000000806087825 */ /* 0x000fcc00078e0210 */
[----:B------:R1:W-:Y:S04]  /*0400*/  STG.E.64 desc[UR6][R14.64], R22 ;  /* 0x000000160e007986 */ /* 0x0003e8000c101b06 */
[----:B--2---:R-:W2:Y:S02]  /*0410*/  LDG.E.64 R10, desc[UR6][R8.64] ;  /* 0x00000006080a7981 */ /* 0x004ea4000c1e1b00 */
[----:B--2---:R-:W-:-:S08]  /*0420*/  DADD R10, R22, R10 ;  /* 0x00000000160a7229 */ /* 0x004fd0000000000a */
[----:B------:R-:W-:Y:S01]  /*0430*/  DMUL R24, R10, 0.5 ;  /* 0x3fe000000a187828 */ /* 0x000fe20000000000 */
[----:B------:R-:W-:-:S06]  /*0440*/  IMAD.WIDE R10, R6, 0x8, R8 ;  /* 0x00000008060a7825 */ /* 0x000fcc00078e0208 */
[----:B------:R2:W-:Y:S04]  /*0450*/  STG.E.64 desc[UR6][R16.64], R24 ;  /* 0x0000001810007986 */ /* 0x0005e8000c101b06 */
[----:B0-----:R-:W3:Y:S01]  /*0460*/  LDG.E.64 R12, desc[UR6][R10.64] ;  /* 0x000000060a0c7981 */ /* 0x001ee2000c1e1b00 */
[----:B------:R-:W-:Y:S01]  /*0470*/  IMAD.WIDE R26, R6, 0x8, R10 ;  /* 0x00000008061a7825 */ /* 0x000fe200078e020a */
[----:B---3--:R-:W-:-:S08]  /*0480*/  DADD R12, R24, R12 ;  /* 0x00000000180c7229 */ /* 0x008fd0000000000c */
[----:B------:R-:W-:-:S07]  /*0490*/  DMUL R12, R12, 0.5 ;  /* 0x3fe000000c0c7828 */ /* 0x000fce0000000000 */
[----:B------:R2:W-:Y:S04]  /*04a0*/  STG.E.64 desc[UR6][R8.64], R12 ;  /* 0x0000000c08007986 */ /* 0x0005e8000c101b06 */
[----:B------:R-:W1:Y:S01]  /*04b0*/  LDG.E.64 R26, desc[UR6][R26.64] ;  /* 0x000000061a1a7981 */ /* 0x000e62000c1e1b00 */
[----:B------:R-:W-:Y:S01]  /*04c0*/  IADD3 R18, PT, PT, R18, 0x8, RZ ;  /* 0x0000000812127810 */ /* 0x000fe20007ffe0ff */
[----:B------:R-:W-:Y:S01]  /*04d0*/  UIADD3 UR4, UPT, UPT, UR4, 0x8, URZ ;  /* 0x0000000804047890 */ /* 0x000fe2000fffe0ff */
[----:B------:R-:W-:Y:S02]  /*04e0*/  LEA R21, R6, R21, 0x3 ;  /* 0x0000001506157211 */ /* 0x000fe400078e18ff */
[----:B------:R-:W-:Y:S02]  /*04f0*/  ISETP.NE.AND P0, PT, R18, RZ, PT ;  /* 0x000000ff1200720c */ /* 0x000fe40003f05270 */
[----:B------:R-:W-:Y:S01]  /*0500*/  LEA R19, R6, R19, 0x3 ;  /* 0x0000001306137211 */ /* 0x000fe200078e18ff */
[----:B-1----:R-:W-:-:S08]  /*0510*/  DADD R14, R12, R26 ;  /* 0x000000000c0e7229 */ /* 0x002fd0000000001a */
[----:B------:R-:W-:-:S07]  /*0520*/  DMUL R14, R14, 0.5 ;  /* 0x3fe000000e0e7828 */ /* 0x000fce0000000000 */
[----:B------:R2:W-:Y:S01]  /*0530*/  STG.E.64 desc[UR6][R10.64], R14 ;  /* 0x0000000e0a007986 */ /* 0x0005e2000c101b06 */
[----:B------:R-:W-:Y:S05]  /*0540*/  @P0 BRA `(.L_x_16) ;  /* 0xfffffffc003c0947 */ /* 0x000fea000383ffff */
[----:B------:R-:W-:-:S12]  /*0550*/  UIADD3 UR4, UPT, UPT, UR4, 0x1, URZ ;  /* 0x0000000104047890 */ /* 0x000fd8000fffe0ff */
.L_x_15:
[----:B------:R-:W-:-:S13]  /*0560*/  ISETP.NE.AND P0, PT, R20, RZ, PT ;  /* 0x000000ff1400720c */ /* 0x000fda0003f05270 */
[----:B0-----:R-:W-:Y:S05]  /*0570*/  @!P0 EXIT ;  /* 0x000000000000894d */ /* 0x001fea0003800000 */
[----:B------:R-:W-:Y:S02]  /*0580*/  ISETP.GE.U32.AND P0, PT, R20, 0x4, PT ;  /* 0x000000041400780c */ /* 0x000fe40003f06070 */
[----:B------:R-:W-:-:S04]  /*0590*/  LOP3.LUT R2, R2, 0x3, RZ, 0xc0, !PT ;  /* 0x0000000302027812 */ /* 0x000fc800078ec0ff */
[----:B------:R-:W-:-:S07]  /*05a0*/  ISETP.NE.AND P1, PT, R2, RZ, PT ;  /* 0x000000ff0200720c */ /* 0x000fce0003f25270 */
[----:B------:R-:W-:Y:S06]  /*05b0*/  @!P0 BRA `(.L_x_17) ;  /* 0x0000000000748947 */ /* 0x000fec0003800000 */
[----:B------:R-:W0:Y:S01]  /*05c0*/  LDC.64 R4, c[0x0][0x380] ;  /* 0x0000e000ff047b82 */ /* 0x000e220000000a00 */
[----:B--2---:R-:W-:-:S04]  /*05d0*/  IMAD R8, R0, R3, UR4 ;  /* 0x0000000400087e24 */ /* 0x004fc8000f8e0203 */
[----:B------:R-:W-:-:S05]  /*05e0*/  IMAD R9, R8, R6, R7 ;  /* 0x0000000608097224 */ /* 0x000fca00078e0207 */
[CC--:B------:R-:W-:Y:S02]  /*05f0*/  IADD3 R13, PT, PT, R9.reuse, -R6.reuse, RZ ;  /* 0x80000006090d7210 */ /* 0x0c0fe40007ffe0ff */
[----:B------:R-:W-:-:S03]  /*0600*/  IADD3 R9, PT, PT, R9, R6, RZ ;  /* 0x0000000609097210 */ /* 0x000fc60007ffe0ff */
[----:B0-----:R-:W-:-:S04]  /*0610*/  IMAD.WIDE R12, R13, 0x8, R4 ;  /* 0x000000080d0c7825 */ /* 0x001fc800078e0204 */
[----:B------:R-:W-:Y:S02]  /*0620*/  IMAD.WIDE R4, R9, 0x8, R4 ;  /* 0x0000000809047825 */ /* 0x000fe400078e0204 */
[----:B------:R-:W2:Y:S04]  /*0630*/  LDG.E.64 R8, desc[UR6][R12.64] ;  /* 0x000000060c087981 */ /* 0x000ea8000c1e1b00 */
        /* <DEDUP_REMOVED lines=11> */
[----:B------:R-:W2:Y:S01]  /*06f0*/  LDG.E.64 R12, desc[UR6][R10.64] ;  /* 0x000000060a0c7981 */ /* 0x000ea2000c1e1b00 */
[----:B------:R-:W-:Y:S01]  /*0700*/  IMAD.WIDE R20, R6, 0x8, R10 ;  /* 0x0000000806147825 */ /* 0x000fe200078e020a */
[----:B--2---:R-:W-:-:S08]  /*0710*/  DADD R12, R18, R12 ;  /* 0x00000000120c7229 */ /* 0x004fd0000000000c */
[----:B------:R-:W-:-:S07]  /*0720*/  DMUL R12, R12, 0.5 ;  /* 0x3fe000000c0c7828 */ /* 0x000fce0000000000 */
[----:B------:R1:W-:Y:S04]  /*0730*/  STG.E.64 desc[UR6][R8.64], R12 ;  /* 0x0000000c08007986 */ /* 0x0003e8000c101b06 */
[----:B------:R-:W0:Y:S01]  /*0740*/  LDG.E.64 R20, desc[UR6][R20.64] ;  /* 0x0000000614147981 */ /* 0x000e22000c1e1b00 */
[----:B------:R-:W-:Y:S01]  /*0750*/  UIADD3 UR4, UPT, UPT, UR4, 0x4, URZ ;  /* 0x0000000404047890 */ /* 0x000fe2000fffe0ff */
[----:B0-----:R-:W-:-:S08]  /*0760*/  DADD R14, R12, R20 ;  /* 0x000000000c0e7229 */ /* 0x001fd00000000014 */
[----:B------:R-:W-:-:S07]  /*0770*/  DMUL R14, R14, 0.5 ;  /* 0x3fe000000e0e7828 */ /* 0x000fce0000000000 */
[----:B------:R1:W-:Y:S04]  /*0780*/  STG.E.64 desc[UR6][R10.64], R14 ;  /* 0x0000000e0a007986 */ /* 0x0003e8000c101b06 */
.L_x_17:
[----:B------:R-:W-:Y:S05]  /*0790*/  @!P1 EXIT ;  /* 0x000000000000994d */ /* 0x000fea0003800000 */
[----:B------:R-:W-:Y:S02]  /*07a0*/  ISETP.NE.AND P0, PT, R2, 0x1, PT ;  /* 0x000000010200780c */ /* 0x000fe40003f05270 */
[----:B-1----:R-:W-:-:S04]  /*07b0*/  LOP3.LUT R4, R3, 0x1, RZ, 0xc0, !PT ;  /* 0x0000000103047812 */ /* 0x002fc800078ec0ff */
[----:B------:R-:W-:-:S07]  /*07c0*/  ISETP.NE.U32.AND P1, PT, R4, 0x1, PT ;  /* 0x000000010400780c */ /* 0x000fce0003f25070 */
[----:B------:R-:W-:Y:S06]  /*07d0*/  @!P0 BRA `(.L_x_18) ;  /* 0x00000000004c8947 */ /* 0x000fec0003800000 */
[----:B------:R-:W0:Y:S01]  /*07e0*/  LDC.64 R4, c[0x0][0x380] ;  /* 0x0000e000ff047b82 */ /* 0x000e220000000a00 */
[----:B------:R-:W-:-:S04]  /*07f0*/  IMAD R2, R0, R3, UR4 ;  /* 0x0000000400027e24 */ /* 0x000fc8000f8e0203 */
[----:B--2---:R-:W-:-:S05]  /*0800*/  IMAD R9, R2, R6, R7 ;  /* 0x0000000602097224 */ /* 0x004fca00078e0207 */
[CC--:B------:R-:W-:Y:S02]  /*0810*/  IADD3 R13, PT, PT, R9.reuse, -R6.reuse, RZ ;  /* 0x80000006090d7210 */ /* 0x0c0fe40007ffe0ff */
[----:B------:R-:W-:-:S03]  /*0820*/  IADD3 R9, PT, PT, R9, R6, RZ ;  /* 0x0000000609097210 */ /* 0x000fc60007ffe0ff */
[----:B0-----:R-:W-:-:S04]  /*0830*/  IMAD.WIDE R12, R13, 0x8, R4 ;  /* 0x000000080d0c7825 */ /* 0x001fc800078e0204 */
[----:B------:R-:W-:Y:S02]  /*0840*/  IMAD.WIDE R4, R9, 0x8, R4 ;  /* 0x0000000809047825 */ /* 0x000fe400078e0204 */
[----:B------:R-:W2:Y:S04]  /*0850*/  LDG.E.64 R8, desc[UR6][R12.64] ;  /* 0x000000060c087981 */ /* 0x000ea8000c1e1b00 */
[----:B------:R-:W2:Y:S01]  /*0860*/  LDG.E.64 R10, desc[UR6][R4.64] ;  /* 0x00000006040a7981 */ /* 0x000ea2000c1e1b00 */
[----:B------:R-:W-:-:S04]  /*0870*/  IMAD.WIDE R14, R6, 0x8, R12 ;  /* 0x00000008060e7825 */ /* 0x000fc800078e020c */
[----:B------:R-:W-:Y:S01]  /*0880*/  IMAD.WIDE R16, R6, 0x8, R4 ;  /* 0x0000000806107825 */ /* 0x000fe200078e0204 */
[----:B--2---:R-:W-:-:S08]  /*0890*/  DADD R8, R8, R10 ;  /* 0x0000000008087229 */ /* 0x004fd0000000000a */
[----:B------:R-:W-:-:S07]  /*08a0*/  DMUL R8, R8, 0.5 ;  /* 0x3fe0000008087828 */ /* 0x000fce0000000000 */
[----:B------:R0:W-:Y:S04]  /*08b0*/  STG.E.64 desc[UR6][R14.64], R8 ;  /* 0x000000080e007986 */ /* 0x0001e8000c101b06 */
[----:B------:R-:W2:Y:S01]  /*08c0*/  LDG.E.64 R10, desc[UR6][R16.64] ;  /* 0x00000006100a7981 */ /* 0x000ea2000c1e1b00 */
[----:B------:R-:W-:Y:S01]  /*08d0*/  UIADD3 UR4, UPT, UPT, UR4, 0x2, URZ ;  /* 0x0000000204047890 */ /* 0x000fe2000fffe0ff */
[----:B--2---:R-:W-:-:S08]  /*08e0*/  DADD R10, R8, R10 ;  /* 0x00000000080a7229 */ /* 0x004fd0000000000a */
[----:B------:R-:W-:-:S07]  /*08f0*/  DMUL R10, R10, 0.5 ;  /* 0x3fe000000a0a7828 */ /* 0x000fce0000000000 */
[----:B------:R0:W-:Y:S04]  /*0900*/  STG.E.64 desc[UR6][R4.64], R10 ;  /* 0x0000000a04007986 */ /* 0x0001e8000c101b06 */
.L_x_18:
[----:B------:R-:W-:Y:S05]  /*0910*/  @P1 EXIT ;  /* 0x000000000000194d */ /* 0x000fea0003800000 */
[----:B0-----:R-:W0:Y:S01]  /*0920*/  LDC.64 R4, c[0x0][0x380] ;  /* 0x0000e000ff047b82 */ /* 0x001e220000000a00 */
[----:B------:R-:W-:-:S04]  /*0930*/  IMAD R0, R0, R3, UR4 ;  /* 0x0000000400007e24 */ /* 0x000fc8000f8e0203 */
[----:B------:R-:W-:-:S05]  /*0940*/  IMAD R7, R0, R6, R7 ;  /* 0x0000000600077224 */ /* 0x000fca00078e0207 */
[CC--:B--2---:R-:W-:Y:S02]  /*0950*/  IADD3 R9, PT, PT, R7.reuse, R6.reuse, RZ ;  /* 0x0000000607097210 */ /* 0x0c4fe40007ffe0ff */
[----:B------:R-:W-:-:S03]  /*0960*/  IADD3 R3, PT, PT, R7, -R6, RZ ;  /* 0x8000000607037210 */ /* 0x000fc60007ffe0ff */
[----:B0-----:R-:W-:-:S04]  /*0970*/  IMAD.WIDE R8, R9, 0x8, R4 ;  /* 0x0000000809087825 */ /* 0x001fc800078e0204 */
[----:B------:R-:W-:Y:S02]  /*0980*/  IMAD.WIDE R2, R3, 0x8, R4 ;  /* 0x0000000803027825 */ /* 0x000fe400078e0204 */
[----:B------:R-:W2:Y:S04]  /*0990*/  LDG.E.64 R8, desc[UR6][R8.64] ;  /* 0x0000000608087981 */ /* 0x000ea8000c1e1b00 */
[----:B------:R-:W2:Y:S01]  /*09a0*/  LDG.E.64 R4, desc[UR6][R2.64] ;  /* 0x0000000602047981 */ /* 0x000ea2000c1e1b00 */
[----:B------:R-:W-:Y:S01]  /*09b0*/  IMAD.WIDE R6, R6, 0x8, R2 ;  /* 0x0000000806067825 */ /* 0x000fe200078e0202 */
[----:B--2---:R-:W-:-:S08]  /*09c0*/  DADD R4, R4, R8 ;  /* 0x0000000004047229 */ /* 0x004fd00000000008 */
[----:B------:R-:W-:-:S07]  /*09d0*/  DMUL R4, R4, 0.5 ;  /* 0x3fe0000004047828 */ /* 0x000fce0000000000 */
[----:B------:R-:W-:Y:S01]  /*09e0*/  STG.E.64 desc[UR6][R6.64], R4 ;  /* 0x0000000406007986 */ /* 0x000fe2000c101b06 */
[----:B------:R-:W-:Y:S05]  /*09f0*/  EXIT ;  /* 0x000000000000794d */ /* 0x000fea0003800000 */
.L_x_19:
        /* <DEDUP_REMOVED lines=16> */
.L_x_27:


//--------------------- .text._Z14process_x_axisPdiii --------------------------
	.section	.text._Z14process_x_axisPdiii,"ax",@progbits
	.align	128
        .global         _Z14process_x_axisPdiii
        .type           _Z14process_x_axisPdiii,@function
        .size           _Z14process_x_axisPdiii,(.L_x_28 - _Z14process_x_axisPdiii)
        .other          _Z14process_x_axisPdiii,@"STO_CUDA_ENTRY STV_DEFAULT"
_Z14process_x_axisPdiii:
.text._Z14process_x_axisPdiii:
[----:B------:R-:W-:Y:S01]  /*0000*/  LDC R1, c[0x0][0x37c] ;  /* 0x0000df00ff017b82 */ /* 0x000fe20000000800 */
[----:B------:R-:W0:Y:S07]  /*0010*/  S2R R5, SR_TID.Y ;  /* 0x0000000000057919 */ /* 0x000e2e0000002200 */
[----:B------:R-:W0:Y:S01]  /*0020*/  S2UR UR4, SR_CTAID.Y ;  /* 0x00000000000479c3 */ /* 0x000e220000002600 */
[----:B------:R-:W1:Y:S01]  /*0030*/  LDCU UR8, c[0x0][0x390] ;  /* 0x00007200ff0877ac */ /* 0x000e620008000800 */
[----:B------:R-:W2:Y:S06]  /*0040*/  S2R R4, SR_TID.X ;  /* 0x0000000000047919 */ /* 0x000eac0000002100 */
[----:B------:R-:W0:Y:S08]  /*0050*/  LDC R0, c[0x0][0x364] ;  /* 0x0000d900ff007b82 */ /* 0x000e300000000800 */
[----:B------:R-:W3:Y:S08]  /*0060*/  LDC.64 R2, c[0x0][0x388] ;  /* 0x0000e200ff027b82 */ /* 0x000ef00000000a00 */
[----:B------:R-:W2:Y:S08]  /*0070*/  S2UR UR5, SR_CTAID.X ;  /* 0x00000000000579c3 */ /* 0x000eb00000002500 */
[----:B------:R-:W2:Y:S01]  /*0080*/  LDC R13, c[0x0][0x360] ;  /* 0x0000d800ff0d7b82 */ /* 0x000ea20000000800 */
[----:B0-----:R-:W-:Y:S01]  /*0090*/  IMAD R0, R0, UR4, R5 ;  /* 0x0000000400007c24 */ /* 0x001fe2000f8e0205 */
[----:B-1----:R-:W-:Y:S01]  /*00a0*/  UIADD3 UR4, UPT, UPT, UR8, -0x1, URZ ;  /* 0xffffffff08047890 */ /* 0x002fe2000fffe0ff */
[----:B---3--:R-:W-:-:S04]  /*00b0*/  IADD3 R5, PT, PT, R3, -0x1, RZ ;  /* 0xffffffff03057810 */ /* 0x008fc80007ffe0ff */
[----:B------:R-:W-:-:S04]  /*00c0*/  ISETP.GE.AND P0, PT, R0, R5, PT ;  /* 0x000000050000720c */ /* 0x000fc80003f06270 */
[----:B------:R-:W-:Y:S01]  /*00d0*/  ISETP.EQ.OR P0, PT, R0, RZ, P0 ;  /* 0x000000ff0000720c */ /* 0x000fe20000702670 */
[----:B--2---:R-:W-:-:S05]  /*00e0*/  IMAD R13, R13, UR5, R4 ;  /* 0x000000050d0d7c24 */ /* 0x004fca000f8e0204 */
[----:B------:R-:W-:-:S04]  /*00f0*/  ISETP.LT.OR P0, PT, R13, 0x1, P0 ;  /* 0x000000010d00780c */ /* 0x000fc80000701670 */
[----:B------:R-:W-:-:S04]  /*0100*/  ISETP.GE.OR P0, PT, R13, UR4, P0 ;  /* 0x000000040d007c0c */ /* 0x000fc80008706670 */
[----:B------:R-:W-:-:S13]  /*0110*/  ISETP.LT.OR P0, PT, R2, 0x3, P0 ;  /* 0x000000030200780c */ /* 0x000fda0000701670 */
[----:B------:R-:W-:Y:S05]  /*0120*/  @P0 EXIT ;  /* 0x000000000000094d */ /* 0x000fea0003800000 */
[C---:B------:R-:W-:Y:S01]  /*0130*/  IADD3 R4, PT, PT, R2.reuse, -0x3, RZ ;  /* 0xfffffffd02047810 */ /* 0x040fe20007ffe0ff */
[----:B------:R-:W0:Y:S01]  /*0140*/  LDCU.64 UR6, c[0x0][0x358] ;  /* 0x00006b00ff0677ac */ /* 0x000e220008000a00 */
[----:B------:R-:W-:Y:S01]  /*0150*/  IADD3 R12, PT, PT, R2, -0x2, RZ ;  /* 0xfffffffe020c7810 */ /* 0x000fe20007ffe0ff */
[----:B------:R-:W-:Y:S01]  /*0160*/  IMAD R15, R3, UR8, RZ ;  /* 0x00000008030f7c24 */ /* 0x000fe2000f8e02ff */
[----:B------:R-:W-:Y:S01]  /*0170*/  ISETP.GE.U32.AND P0, PT, R4, 0x7, PT ;  /* 0x000000070400780c */ /* 0x000fe20003f06070 */
[----:B------:R-:W-:Y:S01]  /*0180*/  UMOV UR4, 0x1 ;  /* 0x0000000100047882 */ /* 0x000fe20000000000 */
[----:B------:R-:W-:-:S11]  /*0190*/  LOP3.LUT R22, R12, 0x7, RZ, 0xc0, !PT ;  /* 0x000000070c167812 */ /* 0x000fd600078ec0ff */
[----:B------:R-:W-:Y:S05]  /*01a0*/  @!P0 BRA `(.L_x_20) ;  /* 0x0000000000e48947 */ /* 0x000fea0003800000 */
[----:B------:R-:W1:Y:S01]  /*01b0*/  LDC.64 R4, c[0x0][0x380] ;  /* 0x0000e000ff047b82 */ /* 0x000e620000000a00 */
[----:B------:R-:W-:Y:S01]  /*01c0*/  LEA R14, R3, R0, 0x1 ;  /* 0x00000000030e7211 */ /* 0x000fe200078e08ff */
[--C-:B------:R-:W-:Y:S01]  /*01d0*/  IMAD R16, R0, UR8, R13.reuse ;  /* 0x0000000800107c24 */ /* 0x100fe2000f8e020d */
[----:B------:R-:W-:Y:S01]  /*01e0*/  LOP3.LUT R17, R12, 0xfffffff8, RZ, 0xc0, !PT ;  /* 0xfffffff80c117812 */ /* 0x000fe200078ec0ff */
[----:B------:R-:W-:Y:S02]  /*01f0*/  UMOV UR4, URZ ;  /* 0x000000ff00047c82 */ /* 0x000fe40008000000 */
[----:B------:R-:W-:Y:S01]  /*0200*/  IMAD R14, R14, UR8, R13 ;  /* 0x000000080e0e7c24 */ /* 0x000fe2000f8e020d */
[----:B------:R-:W-:-:S07]  /*0210*/  IADD3 R17, PT, PT, -R17, RZ, RZ ;  /* 0x000000ff11117210 */ /* 0x000fce0007ffe1ff */
.L_x_21:
[----:B-12---:R-:W-:-:S04]  /*0220*/  IMAD.WIDE R8, R16, 0x8, R4 ;  /* 0x0000000810087825 */ /* 0x006fc800078e0204 */
[----:B------:R-:W-:Y:S01]  /*0230*/  IMAD.WIDE R18, R14, 0x8, R4 ;  /* 0x000000080e127825 */ /* 0x000fe200078e0204 */
[----:B0-----:R-:W2:Y:S04]  /*0240*/  LDG.E.64 R6, desc[UR6][R8.64] ;  /* 0x0000000608067981 */ /* 0x001ea8000c1e1b00 */
[----:B------:R-:W2:Y:S01]  /*0250*/  LDG.E.64 R10, desc[UR6][R18.64] ;  /* 0x00000006120a7981 */ /* 0x000ea2000c1e1b00 */
[----:B------:R-:W-:-:S04]  /*0260*/  IMAD.WIDE R28, R15, 0x8, R8 ;  /* 0x000000080f1c7825 */ /* 0x000fc800078e0208 */
[----:B------:R-:W-:Y:S01]  /*0270*/  IMAD.WIDE R20, R15, 0x8, R18 ;  /* 0x000000080f147825 */ /* 0x000fe200078e0212 */
[----:B--2---:R-:W-:-:S08]  /*0280*/  DADD R10, R6, R10 ;  /* 0x00000000060a7229 */ /* 0x004fd0000000000a */
[----:B------:R-:W-:-:S07]  /*0290*/  DMUL R10, R10, 0.5 ;  /* 0x3fe000000a0a7828 */ /* 0x000fce0000000000 */
        /* <DEDUP_REMOVED lines=42> */
.L_x_20:
[----:B------:R-:W-:-:S13]  /*0540*/  ISETP.NE.AND P0, PT, R22, RZ, PT ;  /* 0x000000ff1600720c */ /* 0x000fda0003f05270 */
[----:B0-----:R-:W-:Y:S05]  /*0550*/  @!P0 EXIT ;  /* 0x000000000000894d */ /* 0x001fea0003800000 */
[----:B------:R-:W-:Y:S02]  /*0560*/  ISETP.GE.U32.AND P0, PT, R22, 0x4, PT ;  /* 0x000000041600780c */ /* 0x000fe40003f06070 */
[----:B------:R-:W-:-:S04]  /*0570*/  LOP3.LUT R12, R12, 0x3, RZ, 0xc0, !PT ;  /* 0x000000030c0c7812 */ /* 0x000fc800078ec0ff */
[----:B------:R-:W-:-:S07]  /*0580*/  ISETP.NE.AND P1, PT, R12, RZ, PT ;  /* 0x000000ff0c00720c */ /* 0x000fce0003f25270 */
[----:B------:R-:W-:Y:S06]  /*0590*/  @!P0 BRA `(.L_x_22) ;  /* 0x0000000000748947 */ /* 0x000fec0003800000 */
[----:B------:R-:W0:Y:S01]  /*05a0*/  LDC.64 R4, c[0x0][0x380] ;  /* 0x0000e000ff047b82 */ /* 0x000e220000000a00 */
[----:B--2---:R-:W-:-:S04]  /*05b0*/  IMAD R6, R3, UR4, R0 ;  /* 0x0000000403067c24 */ /* 0x004fc8000f8e0200 */
[----:B------:R-:W-:-:S05]  /*05c0*/  IMAD R6, R6, UR8, R13 ;  /* 0x0000000806067c24 */ /* 0x000fca000f8e020d */
[CC--:B------:R-:W-:Y:S02]  /*05d0*/  IADD3 R11, PT, PT, -R15.reuse, R6.reuse, RZ ;  /* 0x000000060f0b7210 */ /* 0x0c0fe40007ffe1ff */
        /* <DEDUP_REMOVED lines=25> */
.L_x_22:
[----:B------:R-:W-:Y:S05]  /*0770*/  @!P1 EXIT ;  /* 0x000000000000994d */ /* 0x000fea0003800000 */
[----:B------:R-:W-:Y:S02]  /*0780*/  ISETP.NE.AND P0, PT, R12, 0x1, PT ;  /* 0x000000010c00780c */ /* 0x000fe40003f05270 */
[----:B------:R-:W-:-:S04]  /*0790*/  LOP3.LUT R2, R2, 0x1, RZ, 0xc0, !PT ;  /* 0x0000000102027812 */ /* 0x000fc800078ec0ff */
[----:B------:R-:W-:-:S07]  /*07a0*/  ISETP.NE.U32.AND P1, PT, R2, 0x1, PT ;  /* 0x000000010200780c */ /* 0x000fce0003f25070 */
[----:B------:R-:W-:Y:S06]  /*07b0*/  @!P0 BRA `(.L_x_23) ;  /* 0x00000000004c8947 */ /* 0x000fec0003800000 */
[----:B-1----:R-:W0:Y:S01]  /*07c0*/  LDC.64 R4, c[0x0][0x380] ;  /* 0x0000e000ff047b82 */ /* 0x002e220000000a00 */
[----:B------:R-:W-:-:S04]  /*07d0*/  IMAD R2, R3, UR4, R0 ;  /* 0x0000000403027c24 */ /* 0x000fc8000f8e0200 */
[----:B------:R-:W-:-:S05]  /*07e0*/  IMAD R2, R2, UR8, R13 ;  /* 0x0000000802027c24 */ /* 0x000fca000f8e020d */
[CC--:B--2---:R-:W-:Y:S02]  /*07f0*/  IADD3 R11, PT, PT, -R15.reuse, R2.reuse, RZ ;  /* 0x000000020f0b7210 */ /* 0x0c4fe40007ffe1ff */
        /* <DEDUP_REMOVED lines=15> */
.L_x_23:
[----:B------:R-:W-:Y:S05]  /*08f0*/  @P1 EXIT ;  /* 0x000000000000194d */ /* 0x000fea0003800000 */
[----:B01----:R-:W0:Y:S01]  /*0900*/  LDC.64 R4, c[0x0][0x380] ;  /* 0x0000e000ff047b82 */ /* 0x003e220000000a00 */
[----:B------:R-:W-:-:S04]  /*0910*/  IMAD R0, R3, UR4, R0 ;  /* 0x0000000403007c24 */ /* 0x000fc8000f8e0200 */
[----:B------:R-:W-:-:S05]  /*0920*/  IMAD R0, R0, UR8, R13 ;  /* 0x0000000800007c24 */ /* 0x000fca000f8e020d */
[CC--:B--2---:R-:W-:Y:S02]  /*0930*/  IADD3 R7, PT, PT, R15.reuse, R0.reuse, RZ ;  /* 0x000000000f077210 */ /* 0x0c4fe40007ffe0ff */
[----:B------:R-:W-:-:S03]  /*0940*/  IADD3 R3, PT, PT, -R15, R0, RZ ;  /* 0x000000000f037210 */ /* 0x000fc60007ffe1ff */
        /* <DEDUP_REMOVED lines=9> */
.L_x_24:
        /* <DEDUP_REMOVED lines=10> */
.L_x_28:


//--------------------- .nv.shared._Z14process_z_axisPdiiiS_ --------------------------
	.section	.nv.shared._Z14process_z_axisPdiiiS_,"aw",@nobits
	.sectionflags	@""
	.align	8
.nv.shared._Z14process_z_axisPdiiiS_:
	.zero		3072


//--------------------- .nv.shared.reserved.0     --------------------------
	.section	.nv.shared.reserved.0,"aw",@nobits
	.weak		__nv_reservedSMEM_offset_0_alias
	.size		__nv_reservedSMEM_offset_0_alias, 0, 64
	.other		__nv_reservedSMEM_offset_0_alias,@"STO_CUDA_RESERVED_SHARED STV_DEFAULT"
__nv_reservedSMEM_offset_0_alias:
	.zero		0
	.zero		64


//--------------------- .nv.constant0._Z14process_z_axisPdiiiS_ --------------------------
	.section	.nv.constant0._Z14process_z_axisPdiiiS_,"a",@progbits
	.sectionflags	@""
	.align	4
.nv.constant0._Z14process_z_axisPdiiiS_:
	.zero		928


//--------------------- .nv.constant0._Z14rearrange_dataPdS_iii --------------------------
	.section	.nv.constant0._Z14rearrange_dataPdS_iii,"a",@progbits
	.sectionflags	@""
	.align	4
.nv.constant0._Z14rearrange_dataPdS_iii:
	.zero		924


//--------------------- .nv.constant0._Z14process_y_axisPdiii --------------------------
	.section	.nv.constant0._Z14process_y_axisPdiii,"a",@progbits
	.sectionflags	@""
	.align	4
.nv.constant0._Z14process_y_axisPdiii:
	.zero		916


//--------------------- .nv.constant0._Z14process_x_axisPdiii --------------------------
	.section	.nv.constant0._Z14process_x_axisPdiii,"a",@progbits
	.sectionflags	@""
	.align	4
.nv.constant0._Z14process_x_axisPdiii:
	.zero		916


//--------------------- SYMBOLS --------------------------

	.type		.nv.reservedSmem.offset0,@object
	.size		.nv.reservedSmem.offset0,0x4
	.type		.nv.reservedSmem.cap,@object
	.size		.nv.reservedSmem.cap,0x4
